//
// Generated by NVIDIA NVVM Compiler
//
// Compiler Build ID: CL-36424714
// Cuda compilation tools, release 13.0, V13.0.88
// Based on NVVM 20.0.0
//

.version 9.0
.target sm_100
.address_size 64

	// .globl	_Z10extractMinPiS_S_S_ii
.extern .func  (.param .b32 func_retval0) vprintf
(
	.param .b64 vprintf_param_0,
	.param .b64 vprintf_param_1
)
;
.global .align 4 .b8 Cx[4000000];
.global .align 4 .b8 PQ[4000000];
.global .align 1 .b8 $str[7] = {37, 100, 32, 37, 100, 10};
.global .align 1 .b8 $str$1[10] = {102, 111, 117, 110, 100, 32, 37, 100, 10};
.global .align 1 .b8 $str$2[18] = {37, 100, 36, 32, 98, 101, 102, 111, 114, 101, 32, 119, 104, 105, 108, 101, 10};
.global .align 1 .b8 $str$3[15] = {37, 100, 36, 37, 100, 58, 32, 37, 100, 32, 44, 37, 100, 10};
.global .align 1 .b8 $str$4[12] = {101, 120, 112, 58, 32, 37, 100, 32, 37, 100, 10};
.global .align 1 .b8 $str$5[12] = {117, 112, 100, 58, 32, 37, 100, 32, 37, 100, 10};
.global .align 1 .b8 $str$6[18] = {37, 100, 32, 111, 117, 116, 115, 105, 100, 101, 32, 119, 104, 105, 108, 101, 10};
.global .align 1 .b8 $str$7[11] = {115, 111, 109, 101, 116, 104, 105, 110, 103, 10};
.global .align 1 .b8 $str$8[10] = {99, 111, 115, 116, 58, 32, 37, 100, 10};

.visible .entry _Z10extractMinPiS_S_S_ii(
	.param .u64 .ptr .align 1 _Z10extractMinPiS_S_S_ii_param_0,
	.param .u64 .ptr .align 1 _Z10extractMinPiS_S_S_ii_param_1,
	.param .u64 .ptr .align 1 _Z10extractMinPiS_S_S_ii_param_2,
	.param .u64 .ptr .align 1 _Z10extractMinPiS_S_S_ii_param_3,
	.param .u32 _Z10extractMinPiS_S_S_ii_param_4,
	.param .u32 _Z10extractMinPiS_S_S_ii_param_5
)
{
	.reg .pred 	%p<11>;
	.reg .b32 	%r<61>;
	.reg .b64 	%rd<54>;

	ld.param.u64 	%rd7, [_Z10extractMinPiS_S_S_ii_param_0];
	ld.param.u64 	%rd8, [_Z10extractMinPiS_S_S_ii_param_1];
	ld.param.u64 	%rd9, [_Z10extractMinPiS_S_S_ii_param_2];
	ld.param.u64 	%rd10, [_Z10extractMinPiS_S_S_ii_param_3];
	ld.param.u32 	%r14, [_Z10extractMinPiS_S_S_ii_param_4];
	ld.param.u32 	%r15, [_Z10extractMinPiS_S_S_ii_param_5];
	mov.u32 	%r16, %ctaid.x;
	mov.u32 	%r17, %ntid.x;
	mov.u32 	%r18, %tid.x;
	mad.lo.s32 	%r1, %r16, %r17, %r18;
	setp.ge.s32 	%p1, %r1, %r15;
	@%p1 bra 	$L__BB0_15;
	cvta.to.global.u64 	%rd11, %rd7;
	mul.wide.s32 	%rd12, %r1, 4;
	add.s64 	%rd1, %rd11, %rd12;
	ld.global.u32 	%r2, [%rd1];
	setp.lt.s32 	%p2, %r2, 1;
	@%p2 bra 	$L__BB0_15;
	add.s32 	%r19, %r14, %r15;
	add.s32 	%r20, %r19, -1;
	div.s32 	%r21, %r20, %r15;
	mul.lo.s32 	%r22, %r21, %r1;
	mul.wide.s32 	%rd13, %r22, 4;
	mov.u64 	%rd14, PQ;
	add.s64 	%rd2, %rd14, %rd13;
	ld.volatile.global.u32 	%r3, [%rd2];
	add.s32 	%r4, %r22, -1;
	add.s32 	%r23, %r4, %r2;
	mul.wide.s32 	%rd15, %r23, 4;
	add.s64 	%rd16, %rd14, %rd15;
	ld.volatile.global.u32 	%r24, [%rd16];
	st.volatile.global.u32 	[%rd2], %r24;
	ld.global.u32 	%r25, [%rd1];
	add.s32 	%r57, %r25, -1;
	st.global.u32 	[%rd1], %r57;
	setp.lt.s32 	%p3, %r25, 3;
	@%p3 bra 	$L__BB0_14;
	mov.b32 	%r59, 0;
	mov.b32 	%r58, 1;
	mov.u64 	%rd27, Cx;
	mov.u32 	%r60, %r59;
$L__BB0_4:
	mov.u32 	%r9, %r60;
	mov.u32 	%r60, %r58;
	add.s32 	%r10, %r59, 2;
	setp.lt.s32 	%p4, %r10, %r57;
	@%p4 bra 	$L__BB0_7;
	mul.wide.s32 	%rd17, %r9, 4;
	add.s64 	%rd3, %rd2, %rd17;
	ld.volatile.global.u32 	%r28, [%rd3];
	mul.wide.s32 	%rd18, %r28, 4;
	add.s64 	%rd20, %rd27, %rd18;
	ld.volatile.global.u32 	%r29, [%rd20];
	add.s32 	%r30, %r10, %r4;
	mul.wide.s32 	%rd21, %r30, 4;
	add.s64 	%rd4, %rd14, %rd21;
	ld.volatile.global.u32 	%r31, [%rd4];
	mul.wide.s32 	%rd23, %r31, 4;
	add.s64 	%rd24, %rd27, %rd23;
	ld.volatile.global.u32 	%r32, [%rd24];
	setp.le.s32 	%p5, %r29, %r32;
	@%p5 bra 	$L__BB0_14;
	ld.volatile.global.u32 	%r33, [%rd4];
	ld.volatile.global.u32 	%r34, [%rd3];
	st.volatile.global.u32 	[%rd4], %r34;
	st.volatile.global.u32 	[%rd3], %r33;
	bra.uni 	$L__BB0_13;
$L__BB0_7:
	mul.wide.s32 	%rd25, %r9, 4;
	add.s64 	%rd5, %rd2, %rd25;
	ld.volatile.global.u32 	%r35, [%rd5];
	mul.wide.s32 	%rd26, %r35, 4;
	add.s64 	%rd28, %rd27, %rd26;
	ld.volatile.global.u32 	%r36, [%rd28];
	mul.wide.s32 	%rd29, %r59, 4;
	add.s64 	%rd6, %rd2, %rd29;
	ld.volatile.global.u32 	%r37, [%rd6+4];
	mul.wide.s32 	%rd30, %r37, 4;
	add.s64 	%rd31, %rd27, %rd30;
	ld.volatile.global.u32 	%r38, [%rd31];
	setp.le.s32 	%p6, %r36, %r38;
	@%p6 bra 	$L__BB0_10;
	ld.volatile.global.u32 	%r39, [%rd6+4];
	mul.wide.s32 	%rd32, %r39, 4;
	add.s64 	%rd34, %rd27, %rd32;
	ld.volatile.global.u32 	%r40, [%rd34];
	ld.volatile.global.u32 	%r41, [%rd6+8];
	mul.wide.s32 	%rd35, %r41, 4;
	add.s64 	%rd36, %rd27, %rd35;
	ld.volatile.global.u32 	%r42, [%rd36];
	setp.gt.s32 	%p7, %r40, %r42;
	@%p7 bra 	$L__BB0_10;
	ld.volatile.global.u32 	%r43, [%rd6+4];
	ld.volatile.global.u32 	%r44, [%rd5];
	st.volatile.global.u32 	[%rd6+4], %r44;
	st.volatile.global.u32 	[%rd5], %r43;
	bra.uni 	$L__BB0_13;
$L__BB0_10:
	ld.volatile.global.u32 	%r45, [%rd5];
	mul.wide.s32 	%rd37, %r45, 4;
	add.s64 	%rd39, %rd27, %rd37;
	ld.volatile.global.u32 	%r46, [%rd39];
	ld.volatile.global.u32 	%r47, [%rd6+8];
	mul.wide.s32 	%rd40, %r47, 4;
	add.s64 	%rd41, %rd27, %rd40;
	ld.volatile.global.u32 	%r48, [%rd41];
	setp.le.s32 	%p8, %r46, %r48;
	@%p8 bra 	$L__BB0_14;
	ld.volatile.global.u32 	%r49, [%rd6+8];
	mul.wide.s32 	%rd42, %r49, 4;
	add.s64 	%rd44, %rd27, %rd42;
	ld.volatile.global.u32 	%r50, [%rd44];
	ld.volatile.global.u32 	%r51, [%rd6+4];
	mul.wide.s32 	%rd45, %r51, 4;
	add.s64 	%rd46, %rd27, %rd45;
	ld.volatile.global.u32 	%r52, [%rd46];
	setp.gt.s32 	%p9, %r50, %r52;
	@%p9 bra 	$L__BB0_14;
	ld.volatile.global.u32 	%r53, [%rd6+8];
	ld.volatile.global.u32 	%r54, [%rd5];
	st.volatile.global.u32 	[%rd6+8], %r54;
	st.volatile.global.u32 	[%rd5], %r53;
$L__BB0_13:
	shl.b32 	%r59, %r60, 1;
	or.b32  	%r58, %r59, 1;
	ld.global.u32 	%r57, [%rd1];
	setp.lt.s32 	%p10, %r58, %r57;
	@%p10 bra 	$L__BB0_4;
$L__BB0_14:
	cvta.to.global.u64 	%rd47, %rd10;
	mul.wide.s32 	%rd48, %r3, 4;
	add.s64 	%rd49, %rd47, %rd48;
	mov.b32 	%r55, -1;
	st.global.u32 	[%rd49], %r55;
	cvta.to.global.u64 	%rd50, %rd9;
	atom.global.add.u32 	%r56, [%rd50], 1;
	cvta.to.global.u64 	%rd51, %rd8;
	mul.wide.s32 	%rd52, %r56, 4;
	add.s64 	%rd53, %rd51, %rd52;
	st.global.u32 	[%rd53], %r3;
$L__BB0_15:
	ret;

}
	// .globl	_Z13A_star_expandPiS_PjS_S_S_S_S_S_S_iiiiS_S_iS_S_S_
.visible .entry _Z13A_star_expandPiS_PjS_S_S_S_S_S_S_iiiiS_S_iS_S_S_(
	.param .u64 .ptr .align 1 _Z13A_star_expandPiS_PjS_S_S_S_S_S_S_iiiiS_S_iS_S_S__param_0,
	.param .u64 .ptr .align 1 _Z13A_star_expandPiS_PjS_S_S_S_S_S_S_iiiiS_S_iS_S_S__param_1,
	.param .u64 .ptr .align 1 _Z13A_star_expandPiS_PjS_S_S_S_S_S_S_iiiiS_S_iS_S_S__param_2,
	.param .u64 .ptr .align 1 _Z13A_star_expandPiS_PjS_S_S_S_S_S_S_iiiiS_S_iS_S_S__param_3,
	.param .u64 .ptr .align 1 _Z13A_star_expandPiS_PjS_S_S_S_S_S_S_iiiiS_S_iS_S_S__param_4,
	.param .u64 .ptr .align 1 _Z13A_star_expandPiS_PjS_S_S_S_S_S_S_iiiiS_S_iS_S_S__param_5,
	.param .u64 .ptr .align 1 _Z13A_star_expandPiS_PjS_S_S_S_S_S_S_iiiiS_S_iS_S_S__param_6,
	.param .u64 .ptr .align 1 _Z13A_star_expandPiS_PjS_S_S_S_S_S_S_iiiiS_S_iS_S_S__param_7,
	.param .u64 .ptr .align 1 _Z13A_star_expandPiS_PjS_S_S_S_S_S_S_iiiiS_S_iS_S_S__param_8,
	.param .u64 .ptr .align 1 _Z13A_star_expandPiS_PjS_S_S_S_S_S_S_iiiiS_S_iS_S_S__param_9,
	.param .u32 _Z13A_star_expandPiS_PjS_S_S_S_S_S_S_iiiiS_S_iS_S_S__param_10,
	.param .u32 _Z13A_star_expandPiS_PjS_S_S_S_S_S_S_iiiiS_S_iS_S_S__param_11,
	.param .u32 _Z13A_star_expandPiS_PjS_S_S_S_S_S_S_iiiiS_S_iS_S_S__param_12,
	.param .u32 _Z13A_star_expandPiS_PjS_S_S_S_S_S_S_iiiiS_S_iS_S_S__param_13,
	.param .u64 .ptr .align 1 _Z13A_star_expandPiS_PjS_S_S_S_S_S_S_iiiiS_S_iS_S_S__param_14,
	.param .u64 .ptr .align 1 _Z13A_star_expandPiS_PjS_S_S_S_S_S_S_iiiiS_S_iS_S_S__param_15,
	.param .u32 _Z13A_star_expandPiS_PjS_S_S_S_S_S_S_iiiiS_S_iS_S_S__param_16,
	.param .u64 .ptr .align 1 _Z13A_star_expandPiS_PjS_S_S_S_S_S_S_iiiiS_S_iS_S_S__param_17,
	.param .u64 .ptr .align 1 _Z13A_star_expandPiS_PjS_S_S_S_S_S_S_iiiiS_S_iS_S_S__param_18,
	.param .u64 .ptr .align 1 _Z13A_star_expandPiS_PjS_S_S_S_S_S_S_iiiiS_S_iS_S_S__param_19
)
{
	.local .align 16 .b8 	__local_depot1[16];
	.reg .b64 	%SP;
	.reg .b64 	%SPL;
	.reg .pred 	%p<110>;
	.reg .b32 	%r<393>;
	.reg .b64 	%rd<151>;

	mov.u64 	%SPL, __local_depot1;
	cvta.local.u64 	%SP, %SPL;
	ld.param.u64 	%rd27, [_Z13A_star_expandPiS_PjS_S_S_S_S_S_S_iiiiS_S_iS_S_S__param_0];
	ld.param.u64 	%rd28, [_Z13A_star_expandPiS_PjS_S_S_S_S_S_S_iiiiS_S_iS_S_S__param_1];
	ld.param.u64 	%rd35, [_Z13A_star_expandPiS_PjS_S_S_S_S_S_S_iiiiS_S_iS_S_S__param_3];
	ld.param.u64 	%rd36, [_Z13A_star_expandPiS_PjS_S_S_S_S_S_S_iiiiS_S_iS_S_S__param_4];
	ld.param.u64 	%rd30, [_Z13A_star_expandPiS_PjS_S_S_S_S_S_S_iiiiS_S_iS_S_S__param_5];
	ld.param.u64 	%rd37, [_Z13A_star_expandPiS_PjS_S_S_S_S_S_S_iiiiS_S_iS_S_S__param_6];
	ld.param.u64 	%rd38, [_Z13A_star_expandPiS_PjS_S_S_S_S_S_S_iiiiS_S_iS_S_S__param_7];
	ld.param.u64 	%rd31, [_Z13A_star_expandPiS_PjS_S_S_S_S_S_S_iiiiS_S_iS_S_S__param_8];
	ld.param.u64 	%rd39, [_Z13A_star_expandPiS_PjS_S_S_S_S_S_S_iiiiS_S_iS_S_S__param_9];
	ld.param.u32 	%r94, [_Z13A_star_expandPiS_PjS_S_S_S_S_S_S_iiiiS_S_iS_S_S__param_10];
	ld.param.u32 	%r377, [_Z13A_star_expandPiS_PjS_S_S_S_S_S_S_iiiiS_S_iS_S_S__param_11];
	ld.param.u32 	%r96, [_Z13A_star_expandPiS_PjS_S_S_S_S_S_S_iiiiS_S_iS_S_S__param_12];
	ld.param.u32 	%r97, [_Z13A_star_expandPiS_PjS_S_S_S_S_S_S_iiiiS_S_iS_S_S__param_13];
	ld.param.u64 	%rd40, [_Z13A_star_expandPiS_PjS_S_S_S_S_S_S_iiiiS_S_iS_S_S__param_14];
	ld.param.u64 	%rd41, [_Z13A_star_expandPiS_PjS_S_S_S_S_S_S_iiiiS_S_iS_S_S__param_15];
	ld.param.u32 	%r98, [_Z13A_star_expandPiS_PjS_S_S_S_S_S_S_iiiiS_S_iS_S_S__param_16];
	cvta.to.global.u64 	%rd1, %rd41;
	cvta.to.global.u64 	%rd2, %rd40;
	cvta.to.global.u64 	%rd3, %rd39;
	cvta.to.global.u64 	%rd4, %rd36;
	cvta.to.global.u64 	%rd5, %rd35;
	cvta.to.global.u64 	%rd6, %rd38;
	cvta.to.global.u64 	%rd42, %rd37;
	add.u64 	%rd43, %SP, 0;
	add.u64 	%rd7, %SPL, 0;
	mov.u32 	%r99, %ctaid.x;
	mov.u32 	%r100, %ntid.x;
	mov.u32 	%r101, %tid.x;
	mad.lo.s32 	%r1, %r99, %r100, %r101;
	ld.global.u32 	%r102, [%rd42];
	setp.ge.s32 	%p1, %r1, %r102;
	@%p1 bra 	$L__BB1_65;
	cvta.to.global.u64 	%rd44, %rd30;
	mul.wide.s32 	%rd45, %r1, 4;
	add.s64 	%rd46, %rd44, %rd45;
	ld.global.u32 	%r2, [%rd46];
	st.local.v2.u32 	[%rd7], {%r1, %r2};
	mov.u64 	%rd47, $str;
	cvta.global.u64 	%rd48, %rd47;
	{ // callseq 0, 0
	.param .b64 param0;
	st.param.b64 	[param0], %rd48;
	.param .b64 param1;
	st.param.b64 	[param1], %rd43;
	.param .b32 retval0;
	call.uni (retval0), 
	vprintf, 
	(
	param0, 
	param1
	);
	ld.param.b32 	%r103, [retval0];
	} // callseq 0
	setp.ne.s32 	%p2, %r2, %r97;
	@%p2 bra 	$L__BB1_3;
	cvta.to.global.u64 	%rd143, %rd31;
	mov.b32 	%r358, 1;
	st.global.u32 	[%rd143], %r358;
	st.local.u32 	[%rd7], %r1;
	mov.u64 	%rd144, $str$1;
	cvta.global.u64 	%rd145, %rd144;
	{ // callseq 8, 0
	.param .b64 param0;
	st.param.b64 	[param0], %rd145;
	.param .b64 param1;
	st.param.b64 	[param1], %rd43;
	.param .b32 retval0;
	call.uni (retval0), 
	vprintf, 
	(
	param0, 
	param1
	);
	ld.param.b32 	%r359, [retval0];
	} // callseq 8
	bra.uni 	$L__BB1_65;
$L__BB1_3:
	cvta.to.global.u64 	%rd50, %rd27;
	mul.wide.s32 	%rd51, %r2, 4;
	add.s64 	%rd8, %rd50, %rd51;
	ld.global.u32 	%r362, [%rd8];
	add.s32 	%r4, %r94, -1;
	setp.eq.s32 	%p3, %r2, %r4;
	mov.u32 	%r361, %r377;
	@%p3 bra 	$L__BB1_5;
	ld.global.u32 	%r361, [%rd8+4];
$L__BB1_5:
	setp.ge.s32 	%p4, %r362, %r361;
	mov.u64 	%rd53, Cx;
	add.s64 	%rd9, %rd53, %rd51;
	add.s64 	%rd10, %rd5, %rd51;
	@%p4 bra 	$L__BB1_33;
	ld.param.u64 	%rd147, [_Z13A_star_expandPiS_PjS_S_S_S_S_S_S_iiiiS_S_iS_S_S__param_2];
	add.s32 	%r7, %r4, %r96;
	cvta.to.global.u64 	%rd11, %rd28;
	cvta.to.global.u64 	%rd12, %rd147;
	div.s32 	%r129, %r7, %r96;
$L__BB1_7:
	mul.wide.s32 	%rd54, %r362, 4;
	add.s64 	%rd55, %rd11, %rd54;
	ld.global.u32 	%r9, [%rd55];
	setp.lt.s32 	%p5, %r9, 0;
	@%p5 bra 	$L__BB1_32;
	st.local.u32 	[%rd7], %r1;
	mov.u64 	%rd56, $str$2;
	cvta.global.u64 	%rd57, %rd56;
	{ // callseq 1, 0
	.param .b64 param0;
	st.param.b64 	[param0], %rd57;
	.param .b64 param1;
	st.param.b64 	[param1], %rd43;
	.param .b32 retval0;
	call.uni (retval0), 
	vprintf, 
	(
	param0, 
	param1
	);
	ld.param.b32 	%r105, [retval0];
	} // callseq 1
	mul.wide.u32 	%rd59, %r9, 4;
	add.s64 	%rd13, %rd6, %rd59;
$L__BB1_9:
	atom.relaxed.global.cas.b32 	%r107, [%rd13], 0, 1;
	setp.ne.s32 	%p6, %r107, 0;
	@%p6 bra 	$L__BB1_9;
	mul.wide.u32 	%rd60, %r9, 4;
	mov.u64 	%rd61, Cx;
	add.s64 	%rd14, %rd61, %rd60;
	ld.volatile.global.u32 	%r108, [%rd14];
	ld.global.u32 	%r109, [%rd13];
	st.local.v4.u32 	[%rd7], {%r2, %r9, %r108, %r109};
	mov.u64 	%rd62, $str$3;
	cvta.global.u64 	%rd63, %rd62;
	{ // callseq 2, 0
	.param .b64 param0;
	st.param.b64 	[param0], %rd63;
	.param .b64 param1;
	st.param.b64 	[param1], %rd43;
	.param .b32 retval0;
	call.uni (retval0), 
	vprintf, 
	(
	param0, 
	param1
	);
	ld.param.b32 	%r110, [retval0];
	} // callseq 2
	ld.volatile.global.u32 	%r112, [%rd14];
	ld.volatile.global.u32 	%r113, [%rd9];
	ld.global.u32 	%r10, [%rd10];
	sub.s32 	%r114, %r113, %r10;
	mul.wide.s32 	%rd65, %r362, 4;
	add.s64 	%rd66, %rd12, %rd65;
	ld.global.u32 	%r11, [%rd66];
	add.s32 	%r115, %r114, %r11;
	add.s64 	%rd67, %rd5, %rd60;
	ld.global.u32 	%r12, [%rd67];
	add.s32 	%r116, %r115, %r12;
	setp.le.u32 	%p7, %r112, %r116;
	@%p7 bra 	$L__BB1_31;
	ld.volatile.global.u32 	%r117, [%rd9];
	sub.s32 	%r118, %r117, %r10;
	add.s32 	%r119, %r118, %r11;
	add.s32 	%r120, %r119, %r12;
	st.volatile.global.u32 	[%rd14], %r120;
	membar.gl;
	add.s64 	%rd69, %rd4, %rd60;
	st.global.u32 	[%rd69], %r2;
	st.local.v2.u32 	[%rd7], {%r2, %r9};
	mov.u64 	%rd70, $str$4;
	cvta.global.u64 	%rd71, %rd70;
	add.u64 	%rd72, %SP, 0;
	{ // callseq 3, 0
	.param .b64 param0;
	st.param.b64 	[param0], %rd71;
	.param .b64 param1;
	st.param.b64 	[param1], %rd72;
	.param .b32 retval0;
	call.uni (retval0), 
	vprintf, 
	(
	param0, 
	param1
	);
	ld.param.b32 	%r121, [retval0];
	} // callseq 3
	add.s64 	%rd15, %rd3, %rd60;
	ld.global.u32 	%r123, [%rd15];
	setp.lt.s32 	%p8, %r123, 0;
	@%p8 bra 	$L__BB1_30;
	st.local.v2.u32 	[%rd7], {%r2, %r9};
	mov.u64 	%rd75, $str$5;
	cvta.global.u64 	%rd76, %rd75;
	{ // callseq 4, 0
	.param .b64 param0;
	st.param.b64 	[param0], %rd76;
	.param .b64 param1;
	st.param.b64 	[param1], %rd72;
	.param .b32 retval0;
	call.uni (retval0), 
	vprintf, 
	(
	param0, 
	param1
	);
	ld.param.b32 	%r126, [retval0];
	} // callseq 4
	ld.global.u32 	%r128, [%rd15];
	mul.lo.s32 	%r17, %r129, %r128;
	mul.wide.s32 	%rd78, %r128, 4;
	add.s64 	%rd79, %rd1, %rd78;
	ld.global.u32 	%r18, [%rd79];
	setp.lt.s32 	%p9, %r18, 1;
	mov.b32 	%r375, -1;
	@%p9 bra 	$L__BB1_26;
	add.s32 	%r132, %r18, %r17;
	add.s32 	%r133, %r17, 1;
	max.s32 	%r134, %r132, %r133;
	sub.s32 	%r19, %r134, %r17;
	sub.s32 	%r135, %r17, %r134;
	setp.gt.u32 	%p10, %r135, -16;
	mov.b32 	%r375, -1;
	mov.u32 	%r367, %r17;
	@%p10 bra 	$L__BB1_16;
	mov.b32 	%r365, 0;
	mov.b32 	%r375, -1;
	mov.u32 	%r367, %r17;
$L__BB1_15:
	.pragma "nounroll";
	mul.wide.s32 	%rd80, %r367, 4;
	mov.u64 	%rd81, PQ;
	add.s64 	%rd82, %rd81, %rd80;
	ld.volatile.global.u32 	%r138, [%rd82];
	setp.eq.s32 	%p11, %r138, %r9;
	selp.b32 	%r139, %r367, %r375, %p11;
	add.s32 	%r140, %r367, 1;
	ld.volatile.global.u32 	%r141, [%rd82+4];
	setp.eq.s32 	%p12, %r141, %r9;
	selp.b32 	%r142, %r140, %r139, %p12;
	add.s32 	%r143, %r367, 2;
	ld.volatile.global.u32 	%r144, [%rd82+8];
	setp.eq.s32 	%p13, %r144, %r9;
	selp.b32 	%r145, %r143, %r142, %p13;
	add.s32 	%r146, %r367, 3;
	ld.volatile.global.u32 	%r147, [%rd82+12];
	setp.eq.s32 	%p14, %r147, %r9;
	selp.b32 	%r148, %r146, %r145, %p14;
	add.s32 	%r149, %r367, 4;
	ld.volatile.global.u32 	%r150, [%rd82+16];
	setp.eq.s32 	%p15, %r150, %r9;
	selp.b32 	%r151, %r149, %r148, %p15;
	add.s32 	%r152, %r367, 5;
	ld.volatile.global.u32 	%r153, [%rd82+20];
	setp.eq.s32 	%p16, %r153, %r9;
	selp.b32 	%r154, %r152, %r151, %p16;
	add.s32 	%r155, %r367, 6;
	ld.volatile.global.u32 	%r156, [%rd82+24];
	setp.eq.s32 	%p17, %r156, %r9;
	selp.b32 	%r157, %r155, %r154, %p17;
	add.s32 	%r158, %r367, 7;
	ld.volatile.global.u32 	%r159, [%rd82+28];
	setp.eq.s32 	%p18, %r159, %r9;
	selp.b32 	%r160, %r158, %r157, %p18;
	add.s32 	%r161, %r367, 8;
	ld.volatile.global.u32 	%r162, [%rd82+32];
	setp.eq.s32 	%p19, %r162, %r9;
	selp.b32 	%r163, %r161, %r160, %p19;
	add.s32 	%r164, %r367, 9;
	ld.volatile.global.u32 	%r165, [%rd82+36];
	setp.eq.s32 	%p20, %r165, %r9;
	selp.b32 	%r166, %r164, %r163, %p20;
	add.s32 	%r167, %r367, 10;
	ld.volatile.global.u32 	%r168, [%rd82+40];
	setp.eq.s32 	%p21, %r168, %r9;
	selp.b32 	%r169, %r167, %r166, %p21;
	add.s32 	%r170, %r367, 11;
	ld.volatile.global.u32 	%r171, [%rd82+44];
	setp.eq.s32 	%p22, %r171, %r9;
	selp.b32 	%r172, %r170, %r169, %p22;
	add.s32 	%r173, %r367, 12;
	ld.volatile.global.u32 	%r174, [%rd82+48];
	setp.eq.s32 	%p23, %r174, %r9;
	selp.b32 	%r175, %r173, %r172, %p23;
	add.s32 	%r176, %r367, 13;
	ld.volatile.global.u32 	%r177, [%rd82+52];
	setp.eq.s32 	%p24, %r177, %r9;
	selp.b32 	%r178, %r176, %r175, %p24;
	add.s32 	%r179, %r367, 14;
	ld.volatile.global.u32 	%r180, [%rd82+56];
	setp.eq.s32 	%p25, %r180, %r9;
	selp.b32 	%r181, %r179, %r178, %p25;
	add.s32 	%r182, %r367, 15;
	ld.volatile.global.u32 	%r183, [%rd82+60];
	setp.eq.s32 	%p26, %r183, %r9;
	selp.b32 	%r375, %r182, %r181, %p26;
	add.s32 	%r367, %r367, 16;
	add.s32 	%r365, %r365, 16;
	and.b32  	%r184, %r19, -16;
	setp.ne.s32 	%p27, %r365, %r184;
	@%p27 bra 	$L__BB1_15;
$L__BB1_16:
	and.b32  	%r29, %r19, 15;
	setp.eq.s32 	%p28, %r29, 0;
	@%p28 bra 	$L__BB1_26;
	setp.lt.u32 	%p29, %r29, 8;
	@%p29 bra 	$L__BB1_19;
	mul.wide.s32 	%rd83, %r367, 4;
	mov.u64 	%rd84, PQ;
	add.s64 	%rd85, %rd84, %rd83;
	ld.volatile.global.u32 	%r186, [%rd85];
	setp.eq.s32 	%p30, %r186, %r9;
	selp.b32 	%r187, %r367, %r375, %p30;
	add.s32 	%r188, %r367, 1;
	ld.volatile.global.u32 	%r189, [%rd85+4];
	setp.eq.s32 	%p31, %r189, %r9;
	selp.b32 	%r190, %r188, %r187, %p31;
	add.s32 	%r191, %r367, 2;
	ld.volatile.global.u32 	%r192, [%rd85+8];
	setp.eq.s32 	%p32, %r192, %r9;
	selp.b32 	%r193, %r191, %r190, %p32;
	add.s32 	%r194, %r367, 3;
	ld.volatile.global.u32 	%r195, [%rd85+12];
	setp.eq.s32 	%p33, %r195, %r9;
	selp.b32 	%r196, %r194, %r193, %p33;
	add.s32 	%r197, %r367, 4;
	ld.volatile.global.u32 	%r198, [%rd85+16];
	setp.eq.s32 	%p34, %r198, %r9;
	selp.b32 	%r199, %r197, %r196, %p34;
	add.s32 	%r200, %r367, 5;
	ld.volatile.global.u32 	%r201, [%rd85+20];
	setp.eq.s32 	%p35, %r201, %r9;
	selp.b32 	%r202, %r200, %r199, %p35;
	add.s32 	%r203, %r367, 6;
	ld.volatile.global.u32 	%r204, [%rd85+24];
	setp.eq.s32 	%p36, %r204, %r9;
	selp.b32 	%r205, %r203, %r202, %p36;
	add.s32 	%r206, %r367, 7;
	ld.volatile.global.u32 	%r207, [%rd85+28];
	setp.eq.s32 	%p37, %r207, %r9;
	selp.b32 	%r375, %r206, %r205, %p37;
	add.s32 	%r367, %r367, 8;
$L__BB1_19:
	and.b32  	%r35, %r19, 7;
	setp.eq.s32 	%p38, %r35, 0;
	@%p38 bra 	$L__BB1_26;
	and.b32  	%r36, %r19, 3;
	setp.lt.u32 	%p39, %r35, 4;
	@%p39 bra 	$L__BB1_22;
	mul.wide.s32 	%rd86, %r367, 4;
	mov.u64 	%rd87, PQ;
	add.s64 	%rd88, %rd87, %rd86;
	ld.volatile.global.u32 	%r209, [%rd88];
	setp.eq.s32 	%p40, %r209, %r9;
	selp.b32 	%r210, %r367, %r375, %p40;
	add.s32 	%r211, %r367, 1;
	ld.volatile.global.u32 	%r212, [%rd88+4];
	setp.eq.s32 	%p41, %r212, %r9;
	selp.b32 	%r213, %r211, %r210, %p41;
	add.s32 	%r214, %r367, 2;
	ld.volatile.global.u32 	%r215, [%rd88+8];
	setp.eq.s32 	%p42, %r215, %r9;
	selp.b32 	%r216, %r214, %r213, %p42;
	add.s32 	%r217, %r367, 3;
	ld.volatile.global.u32 	%r218, [%rd88+12];
	setp.eq.s32 	%p43, %r218, %r9;
	selp.b32 	%r375, %r217, %r216, %p43;
	add.s32 	%r367, %r367, 4;
$L__BB1_22:
	setp.eq.s32 	%p44, %r36, 0;
	@%p44 bra 	$L__BB1_26;
	mul.wide.s32 	%rd89, %r367, 4;
	mov.u64 	%rd90, PQ;
	add.s64 	%rd16, %rd90, %rd89;
	ld.volatile.global.u32 	%r219, [%rd16];
	setp.eq.s32 	%p45, %r219, %r9;
	selp.b32 	%r375, %r367, %r375, %p45;
	setp.eq.s32 	%p46, %r36, 1;
	@%p46 bra 	$L__BB1_26;
	add.s32 	%r220, %r367, 1;
	ld.volatile.global.u32 	%r221, [%rd16+4];
	setp.eq.s32 	%p47, %r221, %r9;
	selp.b32 	%r375, %r220, %r375, %p47;
	setp.eq.s32 	%p48, %r36, 2;
	@%p48 bra 	$L__BB1_26;
	add.s32 	%r222, %r367, 2;
	ld.volatile.global.u32 	%r223, [%rd16+8];
	setp.eq.s32 	%p49, %r223, %r9;
	selp.b32 	%r375, %r222, %r375, %p49;
$L__BB1_26:
	setp.lt.s32 	%p50, %r375, 1;
	setp.le.s32 	%p51, %r375, %r17;
	or.pred  	%p52, %p50, %p51;
	@%p52 bra 	$L__BB1_29;
$L__BB1_27:
	add.s32 	%r224, %r375, -1;
	shr.u32 	%r225, %r224, 31;
	add.s32 	%r226, %r224, %r225;
	shr.s32 	%r47, %r226, 1;
	mul.wide.u32 	%rd91, %r47, 4;
	mov.u64 	%rd92, PQ;
	add.s64 	%rd17, %rd92, %rd91;
	ld.volatile.global.u32 	%r227, [%rd17];
	mul.wide.s32 	%rd93, %r227, 4;
	mov.u64 	%rd94, Cx;
	add.s64 	%rd95, %rd94, %rd93;
	ld.volatile.global.u32 	%r228, [%rd95];
	mul.wide.u32 	%rd96, %r375, 4;
	add.s64 	%rd18, %rd92, %rd96;
	ld.volatile.global.u32 	%r229, [%rd18];
	mul.wide.s32 	%rd97, %r229, 4;
	add.s64 	%rd98, %rd94, %rd97;
	ld.volatile.global.u32 	%r230, [%rd98];
	setp.le.s32 	%p53, %r228, %r230;
	@%p53 bra 	$L__BB1_29;
	ld.volatile.global.u32 	%r231, [%rd18];
	ld.volatile.global.u32 	%r232, [%rd17];
	st.volatile.global.u32 	[%rd18], %r232;
	st.volatile.global.u32 	[%rd17], %r231;
	setp.gt.s32 	%p54, %r47, %r17;
	mov.u32 	%r375, %r47;
	@%p54 bra 	$L__BB1_27;
$L__BB1_29:
	membar.gl;
	bra.uni 	$L__BB1_31;
$L__BB1_30:
	add.s64 	%rd74, %rd2, %rd60;
	mov.b32 	%r124, 1;
	st.global.u32 	[%rd74], %r124;
$L__BB1_31:
	atom.relaxed.global.cas.b32 	%r233, [%rd13], 1, 0;
$L__BB1_32:
	add.s32 	%r362, %r362, 1;
	setp.ne.s32 	%p55, %r362, %r361;
	@%p55 bra 	$L__BB1_7;
$L__BB1_33:
	st.local.u32 	[%rd7], %r1;
	mov.u64 	%rd99, $str$6;
	cvta.global.u64 	%rd100, %rd99;
	{ // callseq 5, 0
	.param .b64 param0;
	st.param.b64 	[param0], %rd100;
	.param .b64 param1;
	st.param.b64 	[param1], %rd43;
	.param .b32 retval0;
	call.uni (retval0), 
	vprintf, 
	(
	param0, 
	param1
	);
	ld.param.b32 	%r234, [retval0];
	} // callseq 5
	setp.eq.s32 	%p56, %r98, 0;
	@%p56 bra 	$L__BB1_65;
	ld.param.u64 	%rd148, [_Z13A_star_expandPiS_PjS_S_S_S_S_S_S_iiiiS_S_iS_S_S__param_17];
	setp.eq.s32 	%p57, %r2, %r4;
	mov.u64 	%rd102, $str$7;
	cvta.global.u64 	%rd103, %rd102;
	{ // callseq 6, 0
	.param .b64 param0;
	st.param.b64 	[param0], %rd103;
	.param .b64 param1;
	st.param.b64 	[param1], 0;
	.param .b32 retval0;
	call.uni (retval0), 
	vprintf, 
	(
	param0, 
	param1
	);
	ld.param.b32 	%r236, [retval0];
	} // callseq 6
	cvta.to.global.u64 	%rd104, %rd148;
	mul.wide.s32 	%rd105, %r2, 4;
	add.s64 	%rd19, %rd104, %rd105;
	ld.global.u32 	%r378, [%rd19];
	@%p57 bra 	$L__BB1_36;
	ld.global.u32 	%r377, [%rd19+4];
$L__BB1_36:
	setp.ge.s32 	%p58, %r378, %r377;
	@%p58 bra 	$L__BB1_65;
	ld.param.u64 	%rd150, [_Z13A_star_expandPiS_PjS_S_S_S_S_S_S_iiiiS_S_iS_S_S__param_19];
	ld.param.u64 	%rd149, [_Z13A_star_expandPiS_PjS_S_S_S_S_S_S_iiiiS_S_iS_S_S__param_18];
	add.s32 	%r52, %r4, %r96;
	cvta.to.global.u64 	%rd20, %rd149;
	cvta.to.global.u64 	%rd21, %rd150;
	mov.u64 	%rd110, Cx;
	mov.u64 	%rd111, $str$3;
	div.s32 	%r254, %r52, %r96;
	mov.u64 	%rd134, PQ;
$L__BB1_38:
	mul.wide.s32 	%rd106, %r378, 4;
	add.s64 	%rd107, %rd20, %rd106;
	ld.global.u32 	%r54, [%rd107];
	setp.lt.s32 	%p59, %r54, 0;
	@%p59 bra 	$L__BB1_64;
	mul.wide.u32 	%rd108, %r54, 4;
	add.s64 	%rd22, %rd6, %rd108;
$L__BB1_40:
	atom.relaxed.global.cas.b32 	%r238, [%rd22], 0, 1;
	setp.ne.s32 	%p60, %r238, 0;
	@%p60 bra 	$L__BB1_40;
	mul.wide.u32 	%rd109, %r54, 4;
	add.s64 	%rd23, %rd110, %rd109;
	ld.volatile.global.u32 	%r239, [%rd23];
	ld.global.u32 	%r240, [%rd22];
	st.local.v4.u32 	[%rd7], {%r2, %r54, %r239, %r240};
	cvta.global.u64 	%rd112, %rd111;
	{ // callseq 7, 0
	.param .b64 param0;
	st.param.b64 	[param0], %rd112;
	.param .b64 param1;
	st.param.b64 	[param1], %rd43;
	.param .b32 retval0;
	call.uni (retval0), 
	vprintf, 
	(
	param0, 
	param1
	);
	ld.param.b32 	%r241, [retval0];
	} // callseq 7
	ld.volatile.global.u32 	%r243, [%rd23];
	ld.volatile.global.u32 	%r244, [%rd9];
	ld.global.u32 	%r55, [%rd10];
	sub.s32 	%r245, %r244, %r55;
	mul.wide.s32 	%rd114, %r378, 4;
	add.s64 	%rd115, %rd21, %rd114;
	ld.global.u32 	%r56, [%rd115];
	add.s32 	%r246, %r245, %r56;
	add.s64 	%rd116, %rd5, %rd109;
	ld.global.u32 	%r57, [%rd116];
	add.s32 	%r247, %r246, %r57;
	setp.le.s32 	%p61, %r243, %r247;
	@%p61 bra 	$L__BB1_63;
	ld.volatile.global.u32 	%r248, [%rd9];
	sub.s32 	%r249, %r248, %r55;
	add.s32 	%r250, %r249, %r56;
	add.s32 	%r251, %r250, %r57;
	st.volatile.global.u32 	[%rd23], %r251;
	membar.gl;
	add.s64 	%rd118, %rd4, %rd109;
	st.global.u32 	[%rd118], %r2;
	add.s64 	%rd119, %rd3, %rd109;
	ld.global.u32 	%r58, [%rd119];
	setp.lt.s32 	%p62, %r58, 0;
	@%p62 bra 	$L__BB1_62;
	mul.lo.s32 	%r59, %r254, %r58;
	mul.wide.u32 	%rd122, %r58, 4;
	add.s64 	%rd123, %rd1, %rd122;
	ld.global.u32 	%r60, [%rd123];
	setp.lt.s32 	%p63, %r60, 1;
	mov.b32 	%r391, -1;
	@%p63 bra 	$L__BB1_58;
	add.s32 	%r257, %r60, %r59;
	add.s32 	%r258, %r59, 1;
	max.s32 	%r259, %r257, %r258;
	sub.s32 	%r61, %r259, %r59;
	and.b32  	%r62, %r61, 15;
	sub.s32 	%r260, %r59, %r259;
	setp.gt.u32 	%p64, %r260, -16;
	mov.b32 	%r391, -1;
	mov.u32 	%r386, %r59;
	@%p64 bra 	$L__BB1_48;
	add.s32 	%r380, %r59, 7;
	and.b32  	%r262, %r61, -16;
	neg.s32 	%r379, %r262;
	mov.b32 	%r391, -1;
$L__BB1_46:
	.pragma "nounroll";
	add.s32 	%r263, %r380, -7;
	mul.wide.s32 	%rd124, %r263, 4;
	mov.u64 	%rd125, PQ;
	add.s64 	%rd126, %rd125, %rd124;
	ld.volatile.global.u32 	%r264, [%rd126];
	setp.eq.s32 	%p65, %r264, %r54;
	selp.b32 	%r265, %r263, %r391, %p65;
	add.s32 	%r266, %r380, -6;
	ld.volatile.global.u32 	%r267, [%rd126+4];
	setp.eq.s32 	%p66, %r267, %r54;
	selp.b32 	%r268, %r266, %r265, %p66;
	add.s32 	%r269, %r380, -5;
	ld.volatile.global.u32 	%r270, [%rd126+8];
	setp.eq.s32 	%p67, %r270, %r54;
	selp.b32 	%r271, %r269, %r268, %p67;
	add.s32 	%r272, %r380, -4;
	ld.volatile.global.u32 	%r273, [%rd126+12];
	setp.eq.s32 	%p68, %r273, %r54;
	selp.b32 	%r274, %r272, %r271, %p68;
	add.s32 	%r275, %r380, -3;
	ld.volatile.global.u32 	%r276, [%rd126+16];
	setp.eq.s32 	%p69, %r276, %r54;
	selp.b32 	%r277, %r275, %r274, %p69;
	add.s32 	%r278, %r380, -2;
	ld.volatile.global.u32 	%r279, [%rd126+20];
	setp.eq.s32 	%p70, %r279, %r54;
	selp.b32 	%r280, %r278, %r277, %p70;
	add.s32 	%r281, %r380, -1;
	ld.volatile.global.u32 	%r282, [%rd126+24];
	setp.eq.s32 	%p71, %r282, %r54;
	selp.b32 	%r283, %r281, %r280, %p71;
	add.s32 	%r284, %r380, 8;
	ld.volatile.global.u32 	%r285, [%rd126+28];
	setp.eq.s32 	%p72, %r285, %r54;
	selp.b32 	%r286, %r380, %r283, %p72;
	add.s32 	%r287, %r380, 1;
	ld.volatile.global.u32 	%r288, [%rd126+32];
	setp.eq.s32 	%p73, %r288, %r54;
	selp.b32 	%r289, %r287, %r286, %p73;
	add.s32 	%r290, %r380, 2;
	ld.volatile.global.u32 	%r291, [%rd126+36];
	setp.eq.s32 	%p74, %r291, %r54;
	selp.b32 	%r292, %r290, %r289, %p74;
	add.s32 	%r293, %r380, 3;
	ld.volatile.global.u32 	%r294, [%rd126+40];
	setp.eq.s32 	%p75, %r294, %r54;
	selp.b32 	%r295, %r293, %r292, %p75;
	add.s32 	%r296, %r380, 4;
	ld.volatile.global.u32 	%r297, [%rd126+44];
	setp.eq.s32 	%p76, %r297, %r54;
	selp.b32 	%r298, %r296, %r295, %p76;
	add.s32 	%r299, %r380, 5;
	ld.volatile.global.u32 	%r300, [%rd126+48];
	setp.eq.s32 	%p77, %r300, %r54;
	selp.b32 	%r301, %r299, %r298, %p77;
	add.s32 	%r302, %r380, 6;
	ld.volatile.global.u32 	%r303, [%rd126+52];
	setp.eq.s32 	%p78, %r303, %r54;
	selp.b32 	%r304, %r302, %r301, %p78;
	add.s32 	%r305, %r380, 7;
	ld.volatile.global.u32 	%r306, [%rd126+56];
	setp.eq.s32 	%p79, %r306, %r54;
	selp.b32 	%r307, %r305, %r304, %p79;
	ld.volatile.global.u32 	%r308, [%rd126+60];
	setp.eq.s32 	%p80, %r308, %r54;
	selp.b32 	%r391, %r284, %r307, %p80;
	add.s32 	%r380, %r380, 16;
	add.s32 	%r379, %r379, 16;
	setp.ne.s32 	%p81, %r379, 0;
	@%p81 bra 	$L__BB1_46;
	add.s32 	%r386, %r380, -7;
$L__BB1_48:
	setp.eq.s32 	%p82, %r62, 0;
	@%p82 bra 	$L__BB1_58;
	and.b32  	%r75, %r61, 7;
	setp.lt.u32 	%p83, %r62, 8;
	@%p83 bra 	$L__BB1_51;
	mul.wide.s32 	%rd127, %r386, 4;
	mov.u64 	%rd128, PQ;
	add.s64 	%rd129, %rd128, %rd127;
	ld.volatile.global.u32 	%r310, [%rd129];
	setp.eq.s32 	%p84, %r310, %r54;
	selp.b32 	%r311, %r386, %r391, %p84;
	add.s32 	%r312, %r386, 1;
	ld.volatile.global.u32 	%r313, [%rd129+4];
	setp.eq.s32 	%p85, %r313, %r54;
	selp.b32 	%r314, %r312, %r311, %p85;
	add.s32 	%r315, %r386, 2;
	ld.volatile.global.u32 	%r316, [%rd129+8];
	setp.eq.s32 	%p86, %r316, %r54;
	selp.b32 	%r317, %r315, %r314, %p86;
	add.s32 	%r318, %r386, 3;
	ld.volatile.global.u32 	%r319, [%rd129+12];
	setp.eq.s32 	%p87, %r319, %r54;
	selp.b32 	%r320, %r318, %r317, %p87;
	add.s32 	%r321, %r386, 4;
	ld.volatile.global.u32 	%r322, [%rd129+16];
	setp.eq.s32 	%p88, %r322, %r54;
	selp.b32 	%r323, %r321, %r320, %p88;
	add.s32 	%r324, %r386, 5;
	ld.volatile.global.u32 	%r325, [%rd129+20];
	setp.eq.s32 	%p89, %r325, %r54;
	selp.b32 	%r326, %r324, %r323, %p89;
	add.s32 	%r327, %r386, 6;
	ld.volatile.global.u32 	%r328, [%rd129+24];
	setp.eq.s32 	%p90, %r328, %r54;
	selp.b32 	%r329, %r327, %r326, %p90;
	add.s32 	%r330, %r386, 7;
	ld.volatile.global.u32 	%r331, [%rd129+28];
	setp.eq.s32 	%p91, %r331, %r54;
	selp.b32 	%r391, %r330, %r329, %p91;
	add.s32 	%r386, %r386, 8;
$L__BB1_51:
	setp.eq.s32 	%p92, %r75, 0;
	@%p92 bra 	$L__BB1_58;
	and.b32  	%r81, %r61, 3;
	setp.lt.u32 	%p93, %r75, 4;
	@%p93 bra 	$L__BB1_54;
	mul.wide.s32 	%rd130, %r386, 4;
	mov.u64 	%rd131, PQ;
	add.s64 	%rd132, %rd131, %rd130;
	ld.volatile.global.u32 	%r333, [%rd132];
	setp.eq.s32 	%p94, %r333, %r54;
	selp.b32 	%r334, %r386, %r391, %p94;
	add.s32 	%r335, %r386, 1;
	ld.volatile.global.u32 	%r336, [%rd132+4];
	setp.eq.s32 	%p95, %r336, %r54;
	selp.b32 	%r337, %r335, %r334, %p95;
	add.s32 	%r338, %r386, 2;
	ld.volatile.global.u32 	%r339, [%rd132+8];
	setp.eq.s32 	%p96, %r339, %r54;
	selp.b32 	%r340, %r338, %r337, %p96;
	add.s32 	%r341, %r386, 3;
	ld.volatile.global.u32 	%r342, [%rd132+12];
	setp.eq.s32 	%p97, %r342, %r54;
	selp.b32 	%r391, %r341, %r340, %p97;
	add.s32 	%r386, %r386, 4;
$L__BB1_54:
	setp.eq.s32 	%p98, %r81, 0;
	@%p98 bra 	$L__BB1_58;
	mul.wide.s32 	%rd133, %r386, 4;
	add.s64 	%rd24, %rd134, %rd133;
	ld.volatile.global.u32 	%r343, [%rd24];
	setp.eq.s32 	%p99, %r343, %r54;
	selp.b32 	%r391, %r386, %r391, %p99;
	setp.eq.s32 	%p100, %r81, 1;
	@%p100 bra 	$L__BB1_58;
	add.s32 	%r344, %r386, 1;
	ld.volatile.global.u32 	%r345, [%rd24+4];
	setp.eq.s32 	%p101, %r345, %r54;
	selp.b32 	%r391, %r344, %r391, %p101;
	setp.eq.s32 	%p102, %r81, 2;
	@%p102 bra 	$L__BB1_58;
	add.s32 	%r346, %r386, 2;
	ld.volatile.global.u32 	%r347, [%rd24+8];
	setp.eq.s32 	%p103, %r347, %r54;
	selp.b32 	%r391, %r346, %r391, %p103;
$L__BB1_58:
	setp.lt.s32 	%p104, %r391, 1;
	setp.le.s32 	%p105, %r391, %r59;
	or.pred  	%p106, %p104, %p105;
	@%p106 bra 	$L__BB1_61;
$L__BB1_59:
	add.s32 	%r348, %r391, -1;
	shr.u32 	%r349, %r348, 31;
	add.s32 	%r350, %r348, %r349;
	shr.s32 	%r92, %r350, 1;
	mul.wide.u32 	%rd135, %r92, 4;
	mov.u64 	%rd136, PQ;
	add.s64 	%rd25, %rd136, %rd135;
	ld.volatile.global.u32 	%r351, [%rd25];
	mul.wide.s32 	%rd137, %r351, 4;
	mov.u64 	%rd138, Cx;
	add.s64 	%rd139, %rd138, %rd137;
	ld.volatile.global.u32 	%r352, [%rd139];
	mul.wide.u32 	%rd140, %r391, 4;
	add.s64 	%rd26, %rd136, %rd140;
	ld.volatile.global.u32 	%r353, [%rd26];
	mul.wide.s32 	%rd141, %r353, 4;
	add.s64 	%rd142, %rd138, %rd141;
	ld.volatile.global.u32 	%r354, [%rd142];
	setp.le.s32 	%p107, %r352, %r354;
	@%p107 bra 	$L__BB1_61;
	ld.volatile.global.u32 	%r355, [%rd26];
	ld.volatile.global.u32 	%r356, [%rd25];
	st.volatile.global.u32 	[%rd26], %r356;
	st.volatile.global.u32 	[%rd25], %r355;
	setp.gt.s32 	%p108, %r92, %r59;
	mov.u32 	%r391, %r92;
	@%p108 bra 	$L__BB1_59;
$L__BB1_61:
	membar.gl;
	bra.uni 	$L__BB1_63;
$L__BB1_62:
	add.s64 	%rd121, %rd2, %rd109;
	mov.b32 	%r252, 1;
	st.global.u32 	[%rd121], %r252;
$L__BB1_63:
	atom.relaxed.global.cas.b32 	%r357, [%rd22], 1, 0;
$L__BB1_64:
	add.s32 	%r378, %r378, 1;
	setp.ne.s32 	%p109, %r378, %r377;
	@%p109 bra 	$L__BB1_38;
$L__BB1_65:
	ret;

}
	// .globl	_Z5setNVPiS_S_i
.visible .entry _Z5setNVPiS_S_i(
	.param .u64 .ptr .align 1 _Z5setNVPiS_S_i_param_0,
	.param .u64 .ptr .align 1 _Z5setNVPiS_S_i_param_1,
	.param .u64 .ptr .align 1 _Z5setNVPiS_S_i_param_2,
	.param .u32 _Z5setNVPiS_S_i_param_3
)
{
	.reg .pred 	%p<3>;
	.reg .b32 	%r<8>;
	.reg .b64 	%rd<11>;

	ld.param.u64 	%rd1, [_Z5setNVPiS_S_i_param_0];
	ld.param.u64 	%rd2, [_Z5setNVPiS_S_i_param_1];
	ld.param.u64 	%rd3, [_Z5setNVPiS_S_i_param_2];
	ld.param.u32 	%r2, [_Z5setNVPiS_S_i_param_3];
	mov.u32 	%r3, %ctaid.x;
	mov.u32 	%r4, %ntid.x;
	mov.u32 	%r5, %tid.x;
	mad.lo.s32 	%r1, %r3, %r4, %r5;
	setp.ge.s32 	%p1, %r1, %r2;
	@%p1 bra 	$L__BB2_3;
	cvta.to.global.u64 	%rd4, %rd1;
	mul.wide.s32 	%rd5, %r1, 4;
	add.s64 	%rd6, %rd4, %rd5;
	ld.global.u32 	%r6, [%rd6];
	setp.ne.s32 	%p2, %r6, 1;
	@%p2 bra 	$L__BB2_3;
	cvta.to.global.u64 	%rd7, %rd3;
	atom.global.add.u32 	%r7, [%rd7], 1;
	cvta.to.global.u64 	%rd8, %rd2;
	mul.wide.s32 	%rd9, %r7, 4;
	add.s64 	%rd10, %rd8, %rd9;
	st.global.u32 	[%rd10], %r1;
$L__BB2_3:
	ret;

}
	// .globl	_Z8insertPQPiS_S_iiS_
.visible .entry _Z8insertPQPiS_S_iiS_(
	.param .u64 .ptr .align 1 _Z8insertPQPiS_S_iiS__param_0,
	.param .u64 .ptr .align 1 _Z8insertPQPiS_S_iiS__param_1,
	.param .u64 .ptr .align 1 _Z8insertPQPiS_S_iiS__param_2,
	.param .u32 _Z8insertPQPiS_S_iiS__param_3,
	.param .u32 _Z8insertPQPiS_S_iiS__param_4,
	.param .u64 .ptr .align 1 _Z8insertPQPiS_S_iiS__param_5
)
{
	.reg .pred 	%p<7>;
	.reg .b32 	%r<36>;
	.reg .b64 	%rd<28>;

	ld.param.u64 	%rd7, [_Z8insertPQPiS_S_iiS__param_0];
	ld.param.u64 	%rd8, [_Z8insertPQPiS_S_iiS__param_1];
	ld.param.u64 	%rd10, [_Z8insertPQPiS_S_iiS__param_2];
	ld.param.u32 	%r10, [_Z8insertPQPiS_S_iiS__param_3];
	ld.param.u32 	%r11, [_Z8insertPQPiS_S_iiS__param_4];
	ld.param.u64 	%rd9, [_Z8insertPQPiS_S_iiS__param_5];
	cvta.to.global.u64 	%rd1, %rd10;
	mov.u32 	%r12, %ctaid.x;
	mov.u32 	%r13, %ntid.x;
	mov.u32 	%r14, %tid.x;
	mad.lo.s32 	%r1, %r12, %r13, %r14;
	setp.ge.s32 	%p1, %r1, %r10;
	@%p1 bra 	$L__BB3_8;
	add.s32 	%r15, %r10, %r11;
	add.s32 	%r16, %r15, -1;
	div.s32 	%r17, %r16, %r10;
	mul.lo.s32 	%r2, %r17, %r1;
	ld.global.u32 	%r18, [%rd1];
	setp.ge.s32 	%p2, %r1, %r18;
	@%p2 bra 	$L__BB3_8;
	cvta.to.global.u64 	%rd11, %rd7;
	mul.wide.s32 	%rd12, %r1, 4;
	add.s64 	%rd2, %rd11, %rd12;
	cvta.to.global.u64 	%rd3, %rd8;
	cvta.to.global.u64 	%rd4, %rd9;
	mov.u64 	%rd16, PQ;
	mov.u64 	%rd23, Cx;
	mov.u32 	%r34, %r1;
$L__BB3_3:
	mul.wide.s32 	%rd13, %r34, 4;
	add.s64 	%rd14, %rd3, %rd13;
	ld.global.u32 	%r19, [%rd14];
	ld.global.u32 	%r20, [%rd2];
	add.s32 	%r21, %r20, %r2;
	mul.wide.s32 	%rd15, %r21, 4;
	add.s64 	%rd17, %rd16, %rd15;
	st.volatile.global.u32 	[%rd17], %r19;
	ld.global.u32 	%r22, [%rd2];
	add.s32 	%r23, %r22, 1;
	st.global.u32 	[%rd2], %r23;
	ld.global.u32 	%r24, [%rd14];
	mul.wide.s32 	%rd18, %r24, 4;
	add.s64 	%rd19, %rd4, %rd18;
	st.global.u32 	[%rd19], %r1;
	ld.global.u32 	%r4, [%rd2];
	setp.lt.s32 	%p3, %r4, 2;
	@%p3 bra 	$L__BB3_7;
	add.s32 	%r35, %r4, -1;
$L__BB3_5:
	add.s32 	%r7, %r35, -1;
	shr.u32 	%r8, %r7, 1;
	add.s32 	%r25, %r8, %r2;
	mul.wide.s32 	%rd20, %r25, 4;
	add.s64 	%rd5, %rd16, %rd20;
	ld.volatile.global.u32 	%r26, [%rd5];
	mul.wide.s32 	%rd22, %r26, 4;
	add.s64 	%rd24, %rd23, %rd22;
	ld.volatile.global.u32 	%r27, [%rd24];
	add.s32 	%r28, %r35, %r2;
	mul.wide.s32 	%rd25, %r28, 4;
	add.s64 	%rd6, %rd16, %rd25;
	ld.volatile.global.u32 	%r29, [%rd6];
	mul.wide.s32 	%rd26, %r29, 4;
	add.s64 	%rd27, %rd23, %rd26;
	ld.volatile.global.u32 	%r30, [%rd27];
	setp.le.s32 	%p4, %r27, %r30;
	@%p4 bra 	$L__BB3_7;
	ld.volatile.global.u32 	%r31, [%rd6];
	ld.volatile.global.u32 	%r32, [%rd5];
	st.volatile.global.u32 	[%rd6], %r32;
	st.volatile.global.u32 	[%rd5], %r31;
	setp.gt.u32 	%p5, %r7, 1;
	mov.u32 	%r35, %r8;
	@%p5 bra 	$L__BB3_5;
$L__BB3_7:
	add.s32 	%r34, %r34, %r10;
	ld.global.u32 	%r33, [%rd1];
	setp.lt.s32 	%p6, %r34, %r33;
	@%p6 bra 	$L__BB3_3;
$L__BB3_8:
	ret;

}
	// .globl	_Z7printCXi
.visible .entry _Z7printCXi(
	.param .u32 _Z7printCXi_param_0
)
{
	.local .align 8 .b8 	__local_depot4[8];
	.reg .b64 	%SP;
	.reg .b64 	%SPL;
	.reg .pred 	%p<2>;
	.reg .b32 	%r<10>;
	.reg .b64 	%rd<8>;

	mov.u64 	%SPL, __local_depot4;
	cvta.local.u64 	%SP, %SPL;
	ld.param.u32 	%r1, [_Z7printCXi_param_0];
	mov.u32 	%r2, %ctaid.x;
	mov.u32 	%r3, %ntid.x;
	mul.lo.s32 	%r4, %r2, %r3;
	mov.u32 	%r5, %tid.x;
	neg.s32 	%r6, %r5;
	setp.ne.s32 	%p1, %r4, %r6;
	@%p1 bra 	$L__BB4_2;
	add.u64 	%rd1, %SP, 0;
	add.u64 	%rd2, %SPL, 0;
	mul.wide.s32 	%rd3, %r1, 4;
	mov.u64 	%rd4, Cx;
	add.s64 	%rd5, %rd4, %rd3;
	ld.volatile.global.u32 	%r7, [%rd5];
	st.local.u32 	[%rd2], %r7;
	mov.u64 	%rd6, $str$8;
	cvta.global.u64 	%rd7, %rd6;
	{ // callseq 9, 0
	.param .b64 param0;
	st.param.b64 	[param0], %rd7;
	.param .b64 param1;
	st.param.b64 	[param1], %rd1;
	.param .b32 retval0;
	call.uni (retval0), 
	vprintf, 
	(
	param0, 
	param1
	);
	ld.param.b32 	%r8, [retval0];
	} // callseq 9
$L__BB4_2:
	ret;

}


// ===== COMPILED SASS (sm_100) =====

	.target	sm_100

	.elftype	@"ET_EXEC"


//--------------------- .note.nv.tkinfo           --------------------------
	.section	.note.nv.tkinfo,"",@"SHT_NOTE"
	.sectionflags	@"SHF_NOTE_NV_TKINFO"
	.tkinfo
        /*0018*/ 	.word	0x00000002
        /*0030*/ 	.string	""
        /*0030*/ 	.string	"ptxas"
        /*0030*/ 	.string	"Cuda compilation tools, release 13.0, V13.0.88"
        /*0030*/ 	.string	"Build cuda_13.0.r13.0/compiler.36424714_0"
        /*0030*/ 	.string	"-arch sm_100 -m 64 "



//--------------------- .note.nv.cuinfo           --------------------------
	.section	.note.nv.cuinfo,"",@"SHT_NOTE"
	.sectionflags	@"SHF_NOTE_NV_CUINFO"
        /*0018*/ 	.short	0x0002
        /*001a*/ 	.short	0x0064
        /*001c*/ 	.short	0x0082
	.zero		2


//--------------------- .nv.info                  --------------------------
	.section	.nv.info,"",@"SHT_CUDA_INFO"
	.align	4


	//----- nvinfo : EIATTR_REGCOUNT
	.align		4
        /*0000*/ 	.byte	0x04, 0x2f
        /*0002*/ 	.short	(.L_12 - .L_11)
	.align		4
.L_11:
        /*0004*/ 	.word	index@(_Z10extractMinPiS_S_S_ii)
        /*0008*/ 	.word	0x00000016


	//----- nvinfo : EIATTR_FRAME_SIZE
	.align		4
.L_12:
        /*000c*/ 	.byte	0x04, 0x11
        /*000e*/ 	.short	(.L_14 - .L_13)
	.align		4
.L_13:
        /*0010*/ 	.word	index@(_Z10extractMinPiS_S_S_ii)
        /*0014*/ 	.word	0x00000000


	//----- nvinfo : EIATTR_REGCOUNT
	.align		4
.L_14:
        /*0018*/ 	.byte	0x04, 0x2f
        /*001a*/ 	.short	(.L_16 - .L_15)
	.align		4
.L_15:
        /*001c*/ 	.word	index@(_Z13A_star_expandPiS_PjS_S_S_S_S_S_S_iiiiS_S_iS_S_S_)
        /*0020*/ 	.word	0x00000020


	//----- nvinfo : EIATTR_FRAME_SIZE
	.align		4
.L_16:
        /*0024*/ 	.byte	0x04, 0x11
        /*0026*/ 	.short	(.L_18 - .L_17)
	.align		4
.L_17:
        /*0028*/ 	.word	index@(_Z13A_star_expandPiS_PjS_S_S_S_S_S_S_iiiiS_S_iS_S_S_)
        /*002c*/ 	.word	0x00000010


	//----- nvinfo : EIATTR_REGCOUNT
	.align		4
.L_18:
        /*0030*/ 	.byte	0x04, 0x2f
        /*0032*/ 	.short	(.L_20 - .L_19)
	.align		4
.L_19:
        /*0034*/ 	.word	index@(_Z5setNVPiS_S_i)
        /*0038*/ 	.word	0x0000000e


	//----- nvinfo : EIATTR_FRAME_SIZE
	.align		4
.L_20:
        /*003c*/ 	.byte	0x04, 0x11
        /*003e*/ 	.short	(.L_22 - .L_21)
	.align		4
.L_21:
        /*0040*/ 	.word	index@(_Z5setNVPiS_S_i)
        /*0044*/ 	.word	0x00000000


	//----- nvinfo : EIATTR_REGCOUNT
	.align		4
.L_22:
        /*0048*/ 	.byte	0x04, 0x2f
        /*004a*/ 	.short	(.L_24 - .L_23)
	.align		4
.L_23:
        /*004c*/ 	.word	index@(_Z8insertPQPiS_S_iiS_)
        /*0050*/ 	.word	0x00000016


	//----- nvinfo : EIATTR_FRAME_SIZE
	.align		4
.L_24:
        /*0054*/ 	.byte	0x04, 0x11
        /*0056*/ 	.short	(.L_26 - .L_25)
	.align		4
.L_25:
        /*0058*/ 	.word	index@(_Z8insertPQPiS_S_iiS_)
        /*005c*/ 	.word	0x00000000


	//----- nvinfo : EIATTR_REGCOUNT
	.align		4
.L_26:
        /*0060*/ 	.byte	0x04, 0x2f
        /*0062*/ 	.short	(.L_28 - .L_27)
	.align		4
.L_27:
        /*0064*/ 	.word	index@(_Z7printCXi)
        /*0068*/ 	.word	0x00000018


	//----- nvinfo : EIATTR_FRAME_SIZE
	.align		4
.L_28:
        /*006c*/ 	.byte	0x04, 0x11
        /*006e*/ 	.short	(.L_30 - .L_29)
	.align		4
.L_29:
        /*0070*/ 	.word	index@(_Z7printCXi)
        /*0074*/ 	.word	0x00000008


	//----- nvinfo : EIATTR_MIN_STACK_SIZE
	.align		4
.L_30:
        /*0078*/ 	.byte	0x04, 0x12
        /*007a*/ 	.short	(.L_32 - .L_31)
	.align		4
.L_31:
        /*007c*/ 	.word	index@(_Z7printCXi)
        /*0080*/ 	.word	0x00000008


	//----- nvinfo : EIATTR_MIN_STACK_SIZE
	.align		4
.L_32:
        /*0084*/ 	.byte	0x04, 0x12
        /*0086*/ 	.short	(.L_34 - .L_33)
	.align		4
.L_33:
        /*0088*/ 	.word	index@(_Z8insertPQPiS_S_iiS_)
        /*008c*/ 	.word	0x00000000


	//----- nvinfo : EIATTR_MIN_STACK_SIZE
	.align		4
.L_34:
        /*0090*/ 	.byte	0x04, 0x12
        /*0092*/ 	.short	(.L_36 - .L_35)
	.align		4
.L_35:
        /*0094*/ 	.word	index@(_Z5setNVPiS_S_i)
        /*0098*/ 	.word	0x00000000


	//----- nvinfo : EIATTR_MIN_STACK_SIZE
	.align		4
.L_36:
        /*009c*/ 	.byte	0x04, 0x12
        /*009e*/ 	.short	(.L_38 - .L_37)
	.align		4
.L_37:
        /*00a0*/ 	.word	index@(_Z13A_star_expandPiS_PjS_S_S_S_S_S_S_iiiiS_S_iS_S_S_)
        /*00a4*/ 	.word	0x00000010


	//----- nvinfo : EIATTR_MIN_STACK_SIZE
	.align		4
.L_38:
        /*00a8*/ 	.byte	0x04, 0x12
        /*00aa*/ 	.short	(.L_40 - .L_39)
	.align		4
.L_39:
        /*00ac*/ 	.word	index@(_Z10extractMinPiS_S_S_ii)
        /*00b0*/ 	.word	0x00000000
.L_40:


//--------------------- .nv.compat                --------------------------
	.section	.nv.compat,"",@"SHT_CUDA_COMPAT_INFO"
	.align	4
        /*0000*/ 	.byte	0x02, 0x09, 0x00, 0x00, 0x02, 0x02, 0x01, 0x00, 0x02, 0x05, 0x05, 0x00, 0x03, 0x07, 0x01, 0x01
        /*0010*/ 	.byte	0x02, 0x03, 0x00, 0x00, 0x02, 0x06, 0x01, 0x00, 0x04, 0x0b, 0x08, 0x00, 0x09, 0x00, 0x00, 0x00
        /*0020*/ 	.byte	0x00, 0x00, 0x00, 0x00


//--------------------- .nv.info._Z7printCXi      --------------------------
	.section	.nv.info._Z7printCXi,"",@"SHT_CUDA_INFO"
	.sectionflags	@""
	.align	4


	//----- nvinfo : EIATTR_CUDA_API_VERSION
	.align		4
        /*0000*/ 	.byte	0x04, 0x37
        /*0002*/ 	.short	(.L_42 - .L_41)
.L_41:
        /*0004*/ 	.word	0x00000082


	//----- nvinfo : EIATTR_KPARAM_INFO
	.align		4
.L_42:
        /*0008*/ 	.byte	0x04, 0x17
        /*000a*/ 	.short	(.L_44 - .L_43)
.L_43:
        /*000c*/ 	.word	0x00000000
        /*0010*/ 	.short	0x0000
        /*0012*/ 	.short	0x0000
        /*0014*/ 	.byte	0x00, 0xf0, 0x11, 0x00


	//----- nvinfo : EIATTR_SPARSE_MMA_MASK
	.align		4
.L_44:
        /*0018*/ 	.byte	0x03, 0x50
        /*001a*/ 	.short	0x0000


	//----- nvinfo : EIATTR_MAXREG_COUNT
	.align		4
        /*001c*/ 	.byte	0x03, 0x1b
        /*001e*/ 	.short	0x00ff


	//----- nvinfo : EIATTR_EXTERNS
	.align		4
        /*0020*/ 	.byte	0x04, 0x0f
        /*0022*/ 	.short	(.L_46 - .L_45)


	//   ....[0]....
	.align		4
.L_45:
        /*0024*/ 	.word	index@(vprintf)


	//----- nvinfo : EIATTR_MERCURY_ISA_VERSION
	.align		4
.L_46:
        /*0028*/ 	.byte	0x03, 0x5f
        /*002a*/ 	.short	0x0101


	//----- nvinfo : EIATTR_VRC_CTA_INIT_COUNT
	.align		4
        /*002c*/ 	.byte	0x02, 0x4a
	.zero		1
	.zero		1


	//----- nvinfo : EIATTR_SYSCALL_OFFSETS
	.align		4
        /*0030*/ 	.byte	0x04, 0x46
        /*0032*/ 	.short	(.L_48 - .L_47)


	//   ....[0]....
.L_47:
        /*0034*/ 	.word	0x00000190


	//----- nvinfo : EIATTR_EXIT_INSTR_OFFSETS
	.align		4
.L_48:
        /*0038*/ 	.byte	0x04, 0x1c
        /*003a*/ 	.short	(.L_50 - .L_49)


	//   ....[0]....
.L_49:
        /*003c*/ 	.word	0x000000c0


	//   ....[1]....
        /*0040*/ 	.word	0x000001a0


	//----- nvinfo : EIATTR_CRS_STACK_SIZE
	.align		4
.L_50:
        /*0044*/ 	.byte	0x04, 0x1e
        /*0046*/ 	.short	(.L_52 - .L_51)
.L_51:
        /*0048*/ 	.word	0x00000000


	//----- nvinfo : EIATTR_CBANK_PARAM_SIZE
	.align		4
.L_52:
        /*004c*/ 	.byte	0x03, 0x19
        /*004e*/ 	.short	0x0004


	//----- nvinfo : EIATTR_PARAM_CBANK
	.align		4
        /*0050*/ 	.byte	0x04, 0x0a
        /*0052*/ 	.short	(.L_54 - .L_53)
	.align		4
.L_53:
        /*0054*/ 	.word	index@(.nv.constant0._Z7printCXi)
        /*0058*/ 	.short	0x0380
        /*005a*/ 	.short	0x0004


	//----- nvinfo : EIATTR_SW_WAR
	.align		4
.L_54:
        /*005c*/ 	.byte	0x04, 0x36
        /*005e*/ 	.short	(.L_56 - .L_55)
.L_55:
        /*0060*/ 	.word	0x00000008
.L_56:


//--------------------- .nv.info._Z8insertPQPiS_S_iiS_ --------------------------
	.section	.nv.info._Z8insertPQPiS_S_iiS_,"",@"SHT_CUDA_INFO"
	.sectionflags	@""
	.align	4


	//----- nvinfo : EIATTR_CUDA_API_VERSION
	.align		4
        /*0000*/ 	.byte	0x04, 0x37
        /*0002*/ 	.short	(.L_58 - .L_57)
.L_57:
        /*0004*/ 	.word	0x00000082


	//----- nvinfo : EIATTR_KPARAM_INFO
	.align		4
.L_58:
        /*0008*/ 	.byte	0x04, 0x17
        /*000a*/ 	.short	(.L_60 - .L_59)
.L_59:
        /*000c*/ 	.word	0x00000000
        /*0010*/ 	.short	0x0005
        /*0012*/ 	.short	0x0020
        /*0014*/ 	.byte	0x00, 0xf5, 0x21, 0x00


	//----- nvinfo : EIATTR_KPARAM_INFO
	.align		4
.L_60:
        /*0018*/ 	.byte	0x04, 0x17
        /*001a*/ 	.short	(.L_62 - .L_61)
.L_61:
        /*001c*/ 	.word	0x00000000
        /*0020*/ 	.short	0x0004
        /*0022*/ 	.short	0x001c
        /*0024*/ 	.byte	0x00, 0xf0, 0x11, 0x00


	//----- nvinfo : EIATTR_KPARAM_INFO
	.align		4
.L_62:
        /*0028*/ 	.byte	0x04, 0x17
        /*002a*/ 	.short	(.L_64 - .L_63)
.L_63:
        /*002c*/ 	.word	0x00000000
        /*0030*/ 	.short	0x0003
        /*0032*/ 	.short	0x0018
        /*0034*/ 	.byte	0x00, 0xf0, 0x11, 0x00


	//----- nvinfo : EIATTR_KPARAM_INFO
	.align		4
.L_64:
        /*0038*/ 	.byte	0x04, 0x17
        /*003a*/ 	.short	(.L_66 - .L_65)
.L_65:
        /*003c*/ 	.word	0x00000000
        /*0040*/ 	.short	0x0002
        /*0042*/ 	.short	0x0010
        /*0044*/ 	.byte	0x00, 0xf5, 0x21, 0x00


	//----- nvinfo : EIATTR_KPARAM_INFO
	.align		4
.L_66:
        /*0048*/ 	.byte	0x04, 0x17
        /*004a*/ 	.short	(.L_68 - .L_67)
.L_67:
        /*004c*/ 	.word	0x00000000
        /*0050*/ 	.short	0x0001
        /*0052*/ 	.short	0x0008
        /*0054*/ 	.byte	0x00, 0xf5, 0x21, 0x00


	//----- nvinfo : EIATTR_KPARAM_INFO
	.align		4
.L_68:
        /*0058*/ 	.byte	0x04, 0x17
        /*005a*/ 	.short	(.L_70 - .L_69)
.L_69:
        /*005c*/ 	.word	0x00000000
        /*0060*/ 	.short	0x0000
        /*0062*/ 	.short	0x0000
        /*0064*/ 	.byte	0x00, 0xf5, 0x21, 0x00


	//----- nvinfo : EIATTR_SPARSE_MMA_MASK
	.align		4
.L_70:
        /*0068*/ 	.byte	0x03, 0x50
        /*006a*/ 	.short	0x0000


	//----- nvinfo : EIATTR_MAXREG_COUNT
	.align		4
        /*006c*/ 	.byte	0x03, 0x1b
        /*006e*/ 	.short	0x00ff


	//----- nvinfo : EIATTR_MERCURY_ISA_VERSION
	.align		4
        /*0070*/ 	.byte	0x03, 0x5f
        /*0072*/ 	.short	0x0101


	//----- nvinfo : EIATTR_VRC_CTA_INIT_COUNT
	.align		4
        /*0074*/ 	.byte	0x02, 0x4a
	.zero		1
	.zero		1


	//----- nvinfo : EIATTR_EXIT_INSTR_OFFSETS
	.align		4
        /*0078*/ 	.byte	0x04, 0x1c
        /*007a*/ 	.short	(.L_72 - .L_71)


	//   ....[0]....
.L_71:
        /*007c*/ 	.word	0x00000070


	//   ....[1]....
        /*0080*/ 	.word	0x000001f0


	//   ....[2]....
        /*0084*/ 	.word	0x000005d0


	//----- nvinfo : EIATTR_CRS_STACK_SIZE
	.align		4
.L_72:
        /*0088*/ 	.byte	0x04, 0x1e
        /*008a*/ 	.short	(.L_74 - .L_73)
.L_73:
        /*008c*/ 	.word	0x00000000


	//----- nvinfo : EIATTR_CBANK_PARAM_SIZE
	.align		4
.L_74:
        /*0090*/ 	.byte	0x03, 0x19
        /*0092*/ 	.short	0x0028


	//----- nvinfo : EIATTR_PARAM_CBANK
	.align		4
        /*0094*/ 	.byte	0x04, 0x0a
        /*0096*/ 	.short	(.L_76 - .L_75)
	.align		4
.L_75:
        /*0098*/ 	.word	index@(.nv.constant0._Z8insertPQPiS_S_iiS_)
        /*009c*/ 	.short	0x0380
        /*009e*/ 	.short	0x0028


	//----- nvinfo : EIATTR_SW_WAR
	.align		4
.L_76:
        /*00a0*/ 	.byte	0x04, 0x36
        /*00a2*/ 	.short	(.L_78 - .L_77)
.L_77:
        /*00a4*/ 	.word	0x00000008
.L_78:


//--------------------- .nv.info._Z5setNVPiS_S_i  --------------------------
	.section	.nv.info._Z5setNVPiS_S_i,"",@"SHT_CUDA_INFO"
	.sectionflags	@""
	.align	4


	//----- nvinfo : EIATTR_CUDA_API_VERSION
	.align		4
        /*0000*/ 	.byte	0x04, 0x37
        /*0002*/ 	.short	(.L_80 - .L_79)
.L_79:
        /*0004*/ 	.word	0x00000082


	//----- nvinfo : EIATTR_KPARAM_INFO
	.align		4
.L_80:
        /*0008*/ 	.byte	0x04, 0x17
        /*000a*/ 	.short	(.L_82 - .L_81)
.L_81:
        /*000c*/ 	.word	0x00000000
        /*0010*/ 	.short	0x0003
        /*0012*/ 	.short	0x0018
        /*0014*/ 	.byte	0x00, 0xf0, 0x11, 0x00


	//----- nvinfo : EIATTR_KPARAM_INFO
	.align		4
.L_82:
        /*0018*/ 	.byte	0x04, 0x17
        /*001a*/ 	.short	(.L_84 - .L_83)
.L_83:
        /*001c*/ 	.word	0x00000000
        /*0020*/ 	.short	0x0002
        /*0022*/ 	.short	0x0010
        /*0024*/ 	.byte	0x00, 0xf5, 0x21, 0x00


	//----- nvinfo : EIATTR_KPARAM_INFO
	.align		4
.L_84:
        /*0028*/ 	.byte	0x04, 0x17
        /*002a*/ 	.short	(.L_86 - .L_85)
.L_85:
        /*002c*/ 	.word	0x00000000
        /*0030*/ 	.short	0x0001
        /*0032*/ 	.short	0x0008
        /*0034*/ 	.byte	0x00, 0xf5, 0x21, 0x00


	//----- nvinfo : EIATTR_KPARAM_INFO
	.align		4
.L_86:
        /*0038*/ 	.byte	0x04, 0x17
        /*003a*/ 	.short	(.L_88 - .L_87)
.L_87:
        /*003c*/ 	.word	0x00000000
        /*0040*/ 	.short	0x0000
        /*0042*/ 	.short	0x0000
        /*0044*/ 	.byte	0x00, 0xf5, 0x21, 0x00


	//----- nvinfo : EIATTR_SPARSE_MMA_MASK
	.align		4
.L_88:
        /*0048*/ 	.byte	0x03, 0x50
        /*004a*/ 	.short	0x0000


	//----- nvinfo : EIATTR_MAXREG_COUNT
	.align		4
        /*004c*/ 	.byte	0x03, 0x1b
        /*004e*/ 	.short	0x00ff


	//----- nvinfo : EIATTR_MERCURY_ISA_VERSION
	.align		4
        /*0050*/ 	.byte	0x03, 0x5f
        /*0052*/ 	.short	0x0101


	//----- nvinfo : EIATTR_INT_WARP_WIDE_INSTR_OFFSETS
	.align		4
        /*0054*/ 	.byte	0x04, 0x31
        /*0056*/ 	.short	(.L_90 - .L_89)


	//   ....[0]....
.L_89:
        /*0058*/ 	.word	0x000000f0


	//   ....[1]....
        /*005c*/ 	.word	0x00000190


	//----- nvinfo : EIATTR_VRC_CTA_INIT_COUNT
	.align		4
.L_90:
        /*0060*/ 	.byte	0x02, 0x4a
	.zero		1
	.zero		1


	//----- nvinfo : EIATTR_EXIT_INSTR_OFFSETS
	.align		4
        /*0064*/ 	.byte	0x04, 0x1c
        /*0066*/ 	.short	(.L_92 - .L_91)


	//   ....[0]....
.L_91:
        /*0068*/ 	.word	0x00000070


	//   ....[1]....
        /*006c*/ 	.word	0x000000d0


	//   ....[2]....
        /*0070*/ 	.word	0x000001d0


	//----- nvinfo : EIATTR_CBANK_PARAM_SIZE
	.align		4
.L_92:
        /*0074*/ 	.byte	0x03, 0x19
        /*0076*/ 	.short	0x001c


	//----- nvinfo : EIATTR_PARAM_CBANK
	.align		4
        /*0078*/ 	.byte	0x04, 0x0a
        /*007a*/ 	.short	(.L_94 - .L_93)
	.align		4
.L_93:
        /*007c*/ 	.word	index@(.nv.constant0._Z5setNVPiS_S_i)
        /*0080*/ 	.short	0x0380
        /*0082*/ 	.short	0x001c


	//----- nvinfo : EIATTR_SW_WAR
	.align		4
.L_94:
        /*0084*/ 	.byte	0x04, 0x36
        /*0086*/ 	.short	(.L_96 - .L_95)
.L_95:
        /*0088*/ 	.word	0x00000008
.L_96:


//--------------------- .nv.info._Z13A_star_expandPiS_PjS_S_S_S_S_S_S_iiiiS_S_iS_S_S_ --------------------------
	.section	.nv.info._Z13A_star_expandPiS_PjS_S_S_S_S_S_S_iiiiS_S_iS_S_S_,"",@"SHT_CUDA_INFO"
	.sectionflags	@""
	.align	4


	//----- nvinfo : EIATTR_CUDA_API_VERSION
	.align		4
        /*0000*/ 	.byte	0x04, 0x37
        /*0002*/ 	.short	(.L_98 - .L_97)
.L_97:
        /*0004*/ 	.word	0x00000082


	//----- nvinfo : EIATTR_KPARAM_INFO
	.align		4
.L_98:
        /*0008*/ 	.byte	0x04, 0x17
        /*000a*/ 	.short	(.L_100 - .L_99)
.L_99:
        /*000c*/ 	.word	0x00000000
        /*0010*/ 	.short	0x0013
        /*0012*/ 	.short	0x0088
        /*0014*/ 	.byte	0x00, 0xf5, 0x21, 0x00


	//----- nvinfo : EIATTR_KPARAM_INFO
	.align		4
.L_100:
        /*0018*/ 	.byte	0x04, 0x17
        /*001a*/ 	.short	(.L_102 - .L_101)
.L_101:
        /*001c*/ 	.word	0x00000000
        /*0020*/ 	.short	0x0012
        /*0022*/ 	.short	0x0080
        /*0024*/ 	.byte	0x00, 0xf5, 0x21, 0x00


	//----- nvinfo : EIATTR_KPARAM_INFO
	.align		4
.L_102:
        /*0028*/ 	.byte	0x04, 0x17
        /*002a*/ 	.short	(.L_104 - .L_103)
.L_103:
        /*002c*/ 	.word	0x00000000
        /*0030*/ 	.short	0x0011
        /*0032*/ 	.short	0x0078
        /*0034*/ 	.byte	0x00, 0xf5, 0x21, 0x00


	//----- nvinfo : EIATTR_KPARAM_INFO
	.align		4
.L_104:
        /*0038*/ 	.byte	0x04, 0x17
        /*003a*/ 	.short	(.L_106 - .L_105)
.L_105:
        /*003c*/ 	.word	0x00000000
        /*0040*/ 	.short	0x0010
        /*0042*/ 	.short	0x0070
        /*0044*/ 	.byte	0x00, 0xf0, 0x11, 0x00


	//----- nvinfo : EIATTR_KPARAM_INFO
	.align		4
.L_106:
        /*0048*/ 	.byte	0x04, 0x17
        /*004a*/ 	.short	(.L_108 - .L_107)
.L_107:
        /*004c*/ 	.word	0x00000000
        /*0050*/ 	.short	0x000f
        /*0052*/ 	.short	0x0068
        /*0054*/ 	.byte	0x00, 0xf5, 0x21, 0x00


	//----- nvinfo : EIATTR_KPARAM_INFO
	.align		4
.L_108:
        /*0058*/ 	.byte	0x04, 0x17
        /*005a*/ 	.short	(.L_110 - .L_109)
.L_109:
        /*005c*/ 	.word	0x00000000
        /*0060*/ 	.short	0x000e
        /*0062*/ 	.short	0x0060
        /*0064*/ 	.byte	0x00, 0xf5, 0x21, 0x00


	//----- nvinfo : EIATTR_KPARAM_INFO
	.align		4
.L_110:
        /*0068*/ 	.byte	0x04, 0x17
        /*006a*/ 	.short	(.L_112 - .L_111)
.L_111:
        /*006c*/ 	.word	0x00000000
        /*0070*/ 	.short	0x000d
        /*0072*/ 	.short	0x005c
        /*0074*/ 	.byte	0x00, 0xf0, 0x11, 0x00


	//----- nvinfo : EIATTR_KPARAM_INFO
	.align		4
.L_112:
        /*0078*/ 	.byte	0x04, 0x17
        /*007a*/ 	.short	(.L_114 - .L_113)
.L_113:
        /*007c*/ 	.word	0x00000000
        /*0080*/ 	.short	0x000c
        /*0082*/ 	.short	0x0058
        /*0084*/ 	.byte	0x00, 0xf0, 0x11, 0x00


	//----- nvinfo : EIATTR_KPARAM_INFO
	.align		4
.L_114:
        /*0088*/ 	.byte	0x04, 0x17
        /*008a*/ 	.short	(.L_116 - .L_115)
.L_115:
        /*008c*/ 	.word	0x00000000
        /*0090*/ 	.short	0x000b
        /*0092*/ 	.short	0x0054
        /*0094*/ 	.byte	0x00, 0xf0, 0x11, 0x00


	//----- nvinfo : EIATTR_KPARAM_INFO
	.align		4
.L_116:
        /*0098*/ 	.byte	0x04, 0x17
        /*009a*/ 	.short	(.L_118 - .L_117)
.L_117:
        /*009c*/ 	.word	0x00000000
        /*00a0*/ 	.short	0x000a
        /*00a2*/ 	.short	0x0050
        /*00a4*/ 	.byte	0x00, 0xf0, 0x11, 0x00


	//----- nvinfo : EIATTR_KPARAM_INFO
	.align		4
.L_118:
        /*00a8*/ 	.byte	0x04, 0x17
        /*00aa*/ 	.short	(.L_120 - .L_119)
.L_119:
        /*00ac*/ 	.word	0x00000000
        /*00b0*/ 	.short	0x0009
        /*00b2*/ 	.short	0x0048
        /*00b4*/ 	.byte	0x00, 0xf5, 0x21, 0x00


	//----- nvinfo : EIATTR_KPARAM_INFO
	.align		4
.L_120:
        /*00b8*/ 	.byte	0x04, 0x17
        /*00ba*/ 	.short	(.L_122 - .L_121)
.L_121:
        /*00bc*/ 	.word	0x00000000
        /*00c0*/ 	.short	0x0008
        /*00c2*/ 	.short	0x0040
        /*00c4*/ 	.byte	0x00, 0xf5, 0x21, 0x00


	//----- nvinfo : EIATTR_KPARAM_INFO
	.align		4
.L_122:
        /*00c8*/ 	.byte	0x04, 0x17
        /*00ca*/ 	.short	(.L_124 - .L_123)
.L_123:
        /*00cc*/ 	.word	0x00000000
        /*00d0*/ 	.short	0x0007
        /*00d2*/ 	.short	0x0038
        /*00d4*/ 	.byte	0x00, 0xf5, 0x21, 0x00


	//----- nvinfo : EIATTR_KPARAM_INFO
	.align		4
.L_124:
        /*00d8*/ 	.byte	0x04, 0x17
        /*00da*/ 	.short	(.L_126 - .L_125)
.L_125:
        /*00dc*/ 	.word	0x00000000
        /*00e0*/ 	.short	0x0006
        /*00e2*/ 	.short	0x0030
        /*00e4*/ 	.byte	0x00, 0xf5, 0x21, 0x00


	//----- nvinfo : EIATTR_KPARAM_INFO
	.align		4
.L_126:
        /*00e8*/ 	.byte	0x04, 0x17
        /*00ea*/ 	.short	(.L_128 - .L_127)
.L_127:
        /*00ec*/ 	.word	0x00000000
        /*00f0*/ 	.short	0x0005
        /*00f2*/ 	.short	0x0028
        /*00f4*/ 	.byte	0x00, 0xf5, 0x21, 0x00


	//----- nvinfo : EIATTR_KPARAM_INFO
	.align		4
.L_128:
        /*00f8*/ 	.byte	0x04, 0x17
        /*00fa*/ 	.short	(.L_130 - .L_129)
.L_129:
        /*00fc*/ 	.word	0x00000000
        /*0100*/ 	.short	0x0004
        /*0102*/ 	.short	0x0020
        /*0104*/ 	.byte	0x00, 0xf5, 0x21, 0x00


	//----- nvinfo : EIATTR_KPARAM_INFO
	.align		4
.L_130:
        /*0108*/ 	.byte	0x04, 0x17
        /*010a*/ 	.short	(.L_132 - .L_131)
.L_131:
        /*010c*/ 	.word	0x00000000
        /*0110*/ 	.short	0x0003
        /*0112*/ 	.short	0x0018
        /*0114*/ 	.byte	0x00, 0xf5, 0x21, 0x00


	//----- nvinfo : EIATTR_KPARAM_INFO
	.align		4
.L_132:
        /*0118*/ 	.byte	0x04, 0x17
        /*011a*/ 	.short	(.L_134 - .L_133)
.L_133:
        /*011c*/ 	.word	0x00000000
        /*0120*/ 	.short	0x0002
        /*0122*/ 	.short	0x0010
        /*0124*/ 	.byte	0x00, 0xf5, 0x21, 0x00


	//----- nvinfo : EIATTR_KPARAM_INFO
	.align		4
.L_134:
        /*0128*/ 	.byte	0x04, 0x17
        /*012a*/ 	.short	(.L_136 - .L_135)
.L_135:
        /*012c*/ 	.word	0x00000000
        /*0130*/ 	.short	0x0001
        /*0132*/ 	.short	0x0008
        /*0134*/ 	.byte	0x00, 0xf5, 0x21, 0x00


	//----- nvinfo : EIATTR_KPARAM_INFO
	.align		4
.L_136:
        /*0138*/ 	.byte	0x04, 0x17
        /*013a*/ 	.short	(.L_138 - .L_137)
.L_137:
        /*013c*/ 	.word	0x00000000
        /*0140*/ 	.short	0x0000
        /*0142*/ 	.short	0x0000
        /*0144*/ 	.byte	0x00, 0xf5, 0x21, 0x00


	//----- nvinfo : EIATTR_SPARSE_MMA_MASK
	.align		4
.L_138:
        /*0148*/ 	.byte	0x03, 0x50
        /*014a*/ 	.short	0x0000


	//----- nvinfo : EIATTR_MAXREG_COUNT
	.align		4
        /*014c*/ 	.byte	0x03, 0x1b
        /*014e*/ 	.short	0x00ff


	//----- nvinfo : EIATTR_EXTERNS
	.align		4
        /*0150*/ 	.byte	0x04, 0x0f
        /*0152*/ 	.short	(.L_140 - .L_139)


	//   ....[0]....
	.align		4
.L_139:
        /*0154*/ 	.word	index@(vprintf)


	//----- nvinfo : EIATTR_MERCURY_ISA_VERSION
	.align		4
.L_140:
        /*0158*/ 	.byte	0x03, 0x5f
        /*015a*/ 	.short	0x0101


	//----- nvinfo : EIATTR_VRC_CTA_INIT_COUNT
	.align		4
        /*015c*/ 	.byte	0x02, 0x4a
	.zero		1
	.zero		1


	//----- nvinfo : EIATTR_SYSCALL_OFFSETS
	.align		4
        /*0160*/ 	.byte	0x04, 0x46
        /*0162*/ 	.short	(.L_142 - .L_141)


	//   ....[0]....
.L_141:
        /*0164*/ 	.word	0x000001e0


	//   ....[1]....
        /*0168*/ 	.word	0x000002d0


	//   ....[2]....
        /*016c*/ 	.word	0x00000640


	//   ....[3]....
        /*0170*/ 	.word	0x000007c0


	//   ....[4]....
        /*0174*/ 	.word	0x00000aa0


	//   ....[5]....
        /*0178*/ 	.word	0x00000b80


	//   ....[6]....
        /*017c*/ 	.word	0x000018e0


	//   ....[7]....
        /*0180*/ 	.word	0x000019c0


	//   ....[8]....
        /*0184*/ 	.word	0x00001db0


	//----- nvinfo : EIATTR_EXIT_INSTR_OFFSETS
	.align		4
.L_142:
        /*0188*/ 	.byte	0x04, 0x1c
        /*018a*/ 	.short	(.L_144 - .L_143)


	//   ....[0]....
.L_143:
        /*018c*/ 	.word	0x000000e0


	//   ....[1]....
        /*0190*/ 	.word	0x000002e0


	//   ....[2]....
        /*0194*/ 	.word	0x00001910


	//   ....[3]....
        /*0198*/ 	.word	0x00001a30


	//   ....[4]....
        /*019c*/ 	.word	0x00002d50


	//----- nvinfo : EIATTR_CRS_STACK_SIZE
	.align		4
.L_144:
        /*01a0*/ 	.byte	0x04, 0x1e
        /*01a2*/ 	.short	(.L_146 - .L_145)
.L_145:
        /*01a4*/ 	.word	0x00000000


	//----- nvinfo : EIATTR_CBANK_PARAM_SIZE
	.align		4
.L_146:
        /*01a8*/ 	.byte	0x03, 0x19
        /*01aa*/ 	.short	0x0090


	//----- nvinfo : EIATTR_PARAM_CBANK
	.align		4
        /*01ac*/ 	.byte	0x04, 0x0a
        /*01ae*/ 	.short	(.L_148 - .L_147)
	.align		4
.L_147:
        /*01b0*/ 	.word	index@(.nv.constant0._Z13A_star_expandPiS_PjS_S_S_S_S_S_S_iiiiS_S_iS_S_S_)
        /*01b4*/ 	.short	0x0380
        /*01b6*/ 	.short	0x0090


	//----- nvinfo : EIATTR_SW_WAR
	.align		4
.L_148:
        /*01b8*/ 	.byte	0x04, 0x36
        /*01ba*/ 	.short	(.L_150 - .L_149)
.L_149:
        /*01bc*/ 	.word	0x00000008
.L_150:


//--------------------- .nv.info._Z10extractMinPiS_S_S_ii --------------------------
	.section	.nv.info._Z10extractMinPiS_S_S_ii,"",@"SHT_CUDA_INFO"
	.sectionflags	@""
	.align	4


	//----- nvinfo : EIATTR_CUDA_API_VERSION
	.align		4
        /*0000*/ 	.byte	0x04, 0x37
        /*0002*/ 	.short	(.L_152 - .L_151)
.L_151:
        /*0004*/ 	.word	0x00000082


	//----- nvinfo : EIATTR_KPARAM_INFO
	.align		4
.L_152:
        /*0008*/ 	.byte	0x04, 0x17
        /*000a*/ 	.short	(.L_154 - .L_153)
.L_153:
        /*000c*/ 	.word	0x00000000
        /*0010*/ 	.short	0x0005
        /*0012*/ 	.short	0x0024
        /*0014*/ 	.byte	0x00, 0xf0, 0x11, 0x00


	//----- nvinfo : EIATTR_KPARAM_INFO
	.align		4
.L_154:
        /*0018*/ 	.byte	0x04, 0x17
        /*001a*/ 	.short	(.L_156 - .L_155)
.L_155:
        /*001c*/ 	.word	0x00000000
        /*0020*/ 	.short	0x0004
        /*0022*/ 	.short	0x0020
        /*0024*/ 	.byte	0x00, 0xf0, 0x11, 0x00


	//----- nvinfo : EIATTR_KPARAM_INFO
	.align		4
.L_156:
        /*0028*/ 	.byte	0x04, 0x17
        /*002a*/ 	.short	(.L_158 - .L_157)
.L_157:
        /*002c*/ 	.word	0x00000000
        /*0030*/ 	.short	0x0003
        /*0032*/ 	.short	0x0018
        /*0034*/ 	.byte	0x00, 0xf5, 0x21, 0x00


	//----- nvinfo : EIATTR_KPARAM_INFO
	.align		4
.L_158:
        /*0038*/ 	.byte	0x04, 0x17
        /*003a*/ 	.short	(.L_160 - .L_159)
.L_159:
        /*003c*/ 	.word	0x00000000
        /*0040*/ 	.short	0x0002
        /*0042*/ 	.short	0x0010
        /*0044*/ 	.byte	0x00, 0xf5, 0x21, 0x00


	//----- nvinfo : EIATTR_KPARAM_INFO
	.align		4
.L_160:
        /*0048*/ 	.byte	0x04, 0x17
        /*004a*/ 	.short	(.L_162 - .L_161)
.L_161:
        /*004c*/ 	.word	0x00000000
        /*0050*/ 	.short	0x0001
        /*0052*/ 	.short	0x0008
        /*0054*/ 	.byte	0x00, 0xf5, 0x21, 0x00


	//----- nvinfo : EIATTR_KPARAM_INFO
	.align		4
.L_162:
        /*0058*/ 	.byte	0x04, 0x17
        /*005a*/ 	.short	(.L_164 - .L_163)
.L_163:
        /*005c*/ 	.word	0x00000000
        /*0060*/ 	.short	0x0000
        /*0062*/ 	.short	0x0000
        /*0064*/ 	.byte	0x00, 0xf5, 0x21, 0x00


	//----- nvinfo : EIATTR_SPARSE_MMA_MASK
	.align		4
.L_164:
        /*0068*/ 	.byte	0x03, 0x50
        /*006a*/ 	.short	0x0000


	//----- nvinfo : EIATTR_MAXREG_COUNT
	.align		4
        /*006c*/ 	.byte	0x03, 0x1b
        /*006e*/ 	.short	0x00ff


	//----- nvinfo : EIATTR_MERCURY_ISA_VERSION
	.align		4
        /*0070*/ 	.byte	0x03, 0x5f
        /*0072*/ 	.short	0x0101


	//----- nvinfo : EIATTR_INT_WARP_WIDE_INSTR_OFFSETS
	.align		4
        /*0074*/ 	.byte	0x04, 0x31
        /*0076*/ 	.short	(.L_166 - .L_165)


	//   ....[0]....
.L_165:
        /*0078*/ 	.word	0x00000890


	//   ....[1]....
        /*007c*/ 	.word	0x00000970


	//----- nvinfo : EIATTR_VRC_CTA_INIT_COUNT
	.align		4
.L_166:
        /*0080*/ 	.byte	0x02, 0x4a
	.zero		1
	.zero		1


	//----- nvinfo : EIATTR_EXIT_INSTR_OFFSETS
	.align		4
        /*0084*/ 	.byte	0x04, 0x1c
        /*0086*/ 	.short	(.L_168 - .L_167)


	//   ....[0]....
.L_167:
        /*0088*/ 	.word	0x00000070


	//   ....[1]....
        /*008c*/ 	.word	0x000000d0


	//   ....[2]....
        /*0090*/ 	.word	0x000009b0


	//----- nvinfo : EIATTR_CRS_STACK_SIZE
	.align		4
.L_168:
        /*0094*/ 	.byte	0x04, 0x1e
        /*0096*/ 	.short	(.L_170 - .L_169)
.L_169:
        /*0098*/ 	.word	0x00000000


	//----- nvinfo : EIATTR_CBANK_PARAM_SIZE
	.align		4
.L_170:
        /*009c*/ 	.byte	0x03, 0x19
        /*009e*/ 	.short	0x0028


	//----- nvinfo : EIATTR_PARAM_CBANK
	.align		4
        /*00a0*/ 	.byte	0x04, 0x0a
        /*00a2*/ 	.short	(.L_172 - .L_171)
	.align		4
.L_171:
        /*00a4*/ 	.word	index@(.nv.constant0._Z10extractMinPiS_S_S_ii)
        /*00a8*/ 	.short	0x0380
        /*00aa*/ 	.short	0x0028


	//----- nvinfo : EIATTR_SW_WAR
	.align		4
.L_172:
        /*00ac*/ 	.byte	0x04, 0x36
        /*00ae*/ 	.short	(.L_174 - .L_173)
.L_173:
        /*00b0*/ 	.word	0x00000008
.L_174:


//--------------------- .nv.callgraph             --------------------------
	.section	.nv.callgraph,"",@"SHT_CUDA_CALLGRAPH"
	.align	4
	.sectionentsize	8
	.align		4
        /*0000*/ 	.word	0x00000000
	.align		4
        /*0004*/ 	.word	0xffffffff
	.align		4
        /*0008*/ 	.word	index@(_Z7printCXi)
	.align		4
        /*000c*/ 	.word	index@(vprintf)
	.align		4
        /*0010*/ 	.word	index@(_Z13A_star_expandPiS_PjS_S_S_S_S_S_S_iiiiS_S_iS_S_S_)
	.align		4
        /*0014*/ 	.word	index@(vprintf)
	.align		4
        /*0018*/ 	.word	0x00000000
	.align		4
        /*001c*/ 	.word	0xfffffffe
	.align		4
        /*0020*/ 	.word	0x00000000
	.align		4
        /*0024*/ 	.word	0xfffffffd
	.align		4
        /*0028*/ 	.word	0x00000000
	.align		4
        /*002c*/ 	.word	0xfffffffc


//--------------------- .nv.constant4             --------------------------
	.section	.nv.constant4,"a",@progbits
	.align	8
	.align		8
.nv.constant4:
        /*0000*/ 	.dword	vprintf
	.align		8
        /*0008*/ 	.dword	Cx
	.align		8
        /*0010*/ 	.dword	PQ
	.align		8
        /*0018*/ 	.dword	$str
	.align		8
        /*0020*/ 	.dword	$str$1
	.align		8
        /*0028*/ 	.dword	$str$2
	.align		8
        /*0030*/ 	.dword	$str$3
	.align		8
        /*0038*/ 	.dword	$str$4
	.align		8
        /*0040*/ 	.dword	$str$5
	.align		8
        /*0048*/ 	.dword	$str$6
	.align		8
        /*0050*/ 	.dword	$str$7
	.align		8
        /*0058*/ 	.dword	$str$8


//--------------------- .text._Z7printCXi         --------------------------
	.section	.text._Z7printCXi,"ax",@progbits
	.align	128
        .global         _Z7printCXi
        .type           _Z7printCXi,@function
        .size           _Z7printCXi,(.L_x_70 - _Z7printCXi)
        .other          _Z7printCXi,@"STO_CUDA_ENTRY STV_DEFAULT"
_Z7printCXi:
.text._Z7printCXi:
[----:B------:R-:W0:Y:S01]  /*0000*/  LDC R1, c[0x0][0x37c] ;  /* 0x0000df00ff017b82 */ /* 0x000e220000000800 */
[----:B------:R-:W1:Y:S07]  /*0010*/  S2R R0, SR_TID.X ;  /* 0x0000000000007919 */ /* 0x000e6e0000002100 */
[----:B------:R-:W2:Y:S01]  /*0020*/  S2UR UR4, SR_CTAID.X ;  /* 0x00000000000479c3 */ /* 0x000ea20000002500 */
[----:B------:R-:W3:Y:S01]  /*0030*/  LDCU UR7, c[0x0][0x2fc] ;  /* 0x00005f80ff0777ac */ /* 0x000ee20008000800 */
[----:B0-----:R-:W-:Y:S01]  /*0040*/  VIADD R1, R1, 0xfffffff8 ;  /* 0xfffffff801017836 */ /* 0x001fe20000000000 */
[----:B------:R-:W2:Y:S01]  /*0050*/  LDCU UR5, c[0x0][0x360] ;  /* 0x00006c00ff0577ac */ /* 0x000ea20008000800 */
[----:B------:R-:W0:Y:S01]  /*0060*/  LDCU UR6, c[0x0][0x2f8] ;  /* 0x00005f00ff0677ac */ /* 0x000e220008000800 */
[----:B--2---:R-:W-:-:S02]  /*0070*/  UIMAD UR4, UR4, UR5, URZ ;  /* 0x00000005040472a4 */ /* 0x004fc4000f8e02ff */
[----:B0-----:R-:W-:Y:S01]  /*0080*/  IADD3 R6, P1, PT, R1, UR6, RZ ;  /* 0x0000000601067c10 */ /* 0x001fe2000ff3e0ff */
[----:B-1----:R-:W-:-:S03]  /*0090*/  IMAD.MOV R0, RZ, RZ, -R0 ;  /* 0x000000ffff007224 */ /* 0x002fc600078e0a00 */
[----:B---3--:R-:W-:Y:S02]  /*00a0*/  IADD3.X R7, PT, PT, RZ, UR7, RZ, P1, !PT ;  /* 0x00000007ff077c10 */ /* 0x008fe40008ffe4ff */
[----:B------:R-:W-:-:S13]  /*00b0*/  ISETP.NE.AND P0, PT, R0, UR4, PT ;  /* 0x0000000400007c0c */ /* 0x000fda000bf05270 */
[----:B------:R-:W-:Y:S05]  /*00c0*/  @P0 EXIT ;  /* 0x000000000000094d */ /* 0x000fea0003800000 */
[----:B------:R-:W0:Y:S01]  /*00d0*/  LDC R5, c[0x0][0x380] ;  /* 0x0000e000ff057b82 */ /* 0x000e220000000800 */
[----:B------:R-:W1:Y:S07]  /*00e0*/  LDCU.64 UR4, c[0x0][0x358] ;  /* 0x00006b00ff0477ac */ /* 0x000e6e0008000a00 */
[----:B------:R-:W0:Y:S02]  /*00f0*/  LDC.64 R2, c[0x4][0x8] ;  /* 0x01000200ff027b82 */ /* 0x000e240000000a00 */
[----:B0-----:R-:W-:-:S06]  /*0100*/  IMAD.WIDE R2, R5, 0x4, R2 ;  /* 0x0000000405027825 */ /* 0x001fcc00078e0202 */
[----:B-1----:R-:W2:Y:S01]  /*0110*/  LDG.E.STRONG.SYS R2, desc[UR4][R2.64] ;  /* 0x0000000402027981 */ /* 0x002ea2000c1f5900 */
[----:B------:R-:W-:Y:S01]  /*0120*/  MOV R0, 0x0 ;  /* 0x0000000000007802 */ /* 0x000fe20000000f00 */
[----:B------:R-:W0:Y:S03]  /*0130*/  LDCU.64 UR4, c[0x4][0x58] ;  /* 0x01000b00ff0477ac */ /* 0x000e260008000a00 */
[----:B------:R1:W3:Y:S01]  /*0140*/  LDC.64 R8, c[0x4][R0] ;  /* 0x0100000000087b82 */ /* 0x0002e20000000a00 */
[----:B0-----:R-:W-:Y:S01]  /*0150*/  IMAD.U32 R4, RZ, RZ, UR4 ;  /* 0x00000004ff047e24 */ /* 0x001fe2000f8e00ff */
[----:B------:R-:W-:Y:S01]  /*0160*/  MOV R5, UR5 ;  /* 0x0000000500057c02 */ /* 0x000fe20008000f00 */
[----:B--23--:R1:W-:Y:S06]  /*0170*/  STL [R1], R2 ;  /* 0x0000000201007387 */ /* 0x00c3ec0000100800 */
[----:B------:R-:W-:-:S07]  /*0180*/  LEPC R20, `(.L_x_0) ;  /* 0x000000001014794e */ /* 0x000fce0000000000 */
[----:B-1----:R-:W-:Y:S05]  /*0190*/  CALL.ABS.NOINC R8 ;  /* 0x0000000008007343 */ /* 0x002fea0003c00000 */
.L_x_0:
[----:B------:R-:W-:Y:S05]  /*01a0*/  EXIT ;  /* 0x000000000000794d */ /* 0x000fea0003800000 */
.L_x_1:
[----:B------:R-:W-:-:S00]  /*01b0*/  BRA `(.L_x_1) ;  /* 0xfffffffc00fc7947 */ /* 0x000fc0000383ffff */
[----:B------:R-:W-:-:S00]  /*01c0*/  NOP ;  /* 0x0000000000007918 */ /* 0x000fc00000000000 */
        /* <DEDUP_REMOVED lines=11> */
.L_x_70:


//--------------------- .text._Z8insertPQPiS_S_iiS_ --------------------------
	.section	.text._Z8insertPQPiS_S_iiS_,"ax",@progbits
	.align	128
        .global         _Z8insertPQPiS_S_iiS_
        .type           _Z8insertPQPiS_S_iiS_,@function
        .size           _Z8insertPQPiS_S_iiS_,(.L_x_71 - _Z8insertPQPiS_S_iiS_)
        .other          _Z8insertPQPiS_S_iiS_,@"STO_CUDA_ENTRY STV_DEFAULT"
_Z8insertPQPiS_S_iiS_:
.text._Z8insertPQPiS_S_iiS_:
[----:B------:R-:W-:Y:S01]  /*0000*/  LDC R1, c[0x0][0x37c] ;  /* 0x0000df00ff017b82 */ /* 0x000fe20000000800 */
[----:B------:R-:W0:Y:S07]  /*0010*/  S2R R3, SR_TID.X ;  /* 0x0000000000037919 */ /* 0x000e2e0000002100 */
[----:B------:R-:W0:Y:S08]  /*0020*/  S2UR UR4, SR_CTAID.X ;  /* 0x00000000000479c3 */ /* 0x000e300000002500 */
[----:B------:R-:W0:Y:S08]  /*0030*/  LDC R0, c[0x0][0x360] ;  /* 0x0000d800ff007b82 */ /* 0x000e300000000800 */
[----:B------:R-:W1:Y:S01]  /*0040*/  LDC R9, c[0x0][0x398] ;  /* 0x0000e600ff097b82 */ /* 0x000e620000000800 */
[----:B0-----:R-:W-:-:S05]  /*0050*/  IMAD R0, R0, UR4, R3 ;  /* 0x0000000400007c24 */ /* 0x001fca000f8e0203 */
[----:B-1----:R-:W-:-:S13]  /*0060*/  ISETP.GE.AND P0, PT, R0, R9, PT ;  /* 0x000000090000720c */ /* 0x002fda0003f06270 */
[----:B------:R-:W-:Y:S05]  /*0070*/  @P0 EXIT ;  /* 0x000000000000094d */ /* 0x000fea0003800000 */
[----:B------:R-:W0:Y:S01]  /*0080*/  LDC.64 R2, c[0x0][0x390] ;  /* 0x0000e400ff027b82 */ /* 0x000e220000000a00 */
[----:B------:R-:W0:Y:S01]  /*0090*/  LDCU.64 UR4, c[0x0][0x358] ;  /* 0x00006b00ff0477ac */ /* 0x000e220008000a00 */
[----:B------:R-:W-:-:S06]  /*00a0*/  IABS R11, R9 ;  /* 0x00000009000b7213 */ /* 0x000fcc0000000000 */
[----:B------:R-:W1:Y:S01]  /*00b0*/  LDC R6, c[0x0][0x39c] ;  /* 0x0000e700ff067b82 */ /* 0x000e620000000800 */
[----:B0-----:R0:W2:Y:S01]  /*00c0*/  LDG.E R3, desc[UR4][R2.64] ;  /* 0x0000000402037981 */ /* 0x0010a2000c1e1900 */
[----:B------:R-:W3:Y:S01]  /*00d0*/  I2F.RP R7, R11 ;  /* 0x0000000b00077306 */ /* 0x000ee20000209400 */
[----:B-1----:R-:W-:-:S04]  /*00e0*/  IADD3 R6, PT, PT, R9, -0x1, R6 ;  /* 0xffffffff09067810 */ /* 0x002fc80007ffe006 */
[----:B0-----:R-:W-:Y:S02]  /*00f0*/  IABS R2, R6 ;  /* 0x0000000600027213 */ /* 0x001fe40000000000 */
[----:B------:R-:W-:Y:S01]  /*0100*/  LOP3.LUT R6, R6, R9, RZ, 0x3c, !PT ;  /* 0x0000000906067212 */ /* 0x000fe200078e3cff */
[----:B---3--:R-:W0:Y:S02]  /*0110*/  MUFU.RCP R7, R7 ;  /* 0x0000000700077308 */ /* 0x008e240000001000 */
[----:B0-----:R-:W-:-:S06]  /*0120*/  VIADD R4, R7, 0xffffffe ;  /* 0x0ffffffe07047836 */ /* 0x001fcc0000000000 */
[----:B------:R0:W1:Y:S02]  /*0130*/  F2I.FTZ.U32.TRUNC.NTZ R5, R4 ;  /* 0x0000000400057305 */ /* 0x000064000021f000 */
[----:B0-----:R-:W-:Y:S01]  /*0140*/  IMAD.MOV.U32 R4, RZ, RZ, RZ ;  /* 0x000000ffff047224 */ /* 0x001fe200078e00ff */
[----:B-1----:R-:W-:-:S05]  /*0150*/  IADD3 R8, PT, PT, RZ, -R5, RZ ;  /* 0x80000005ff087210 */ /* 0x002fca0007ffe0ff */
[----:B------:R-:W-:-:S04]  /*0160*/  IMAD R13, R8, R11, RZ ;  /* 0x0000000b080d7224 */ /* 0x000fc800078e02ff */
[----:B------:R-:W-:-:S06]  /*0170*/  IMAD.HI.U32 R5, R5, R13, R4 ;  /* 0x0000000d05057227 */ /* 0x000fcc00078e0004 */
[----:B------:R-:W-:-:S05]  /*0180*/  IMAD.HI.U32 R5, R5, R2, RZ ;  /* 0x0000000205057227 */ /* 0x000fca00078e00ff */
[----:B------:R-:W-:-:S05]  /*0190*/  IADD3 R7, PT, PT, -R5, RZ, RZ ;  /* 0x000000ff05077210 */ /* 0x000fca0007ffe1ff */
[----:B------:R-:W-:-:S05]  /*01a0*/  IMAD R2, R11, R7, R2 ;  /* 0x000000070b027224 */ /* 0x000fca00078e0202 */
[----:B------:R-:W-:-:S13]  /*01b0*/  ISETP.GT.U32.AND P2, PT, R11, R2, PT ;  /* 0x000000020b00720c */ /* 0x000fda0003f44070 */
[----:B------:R-:W-:-:S05]  /*01c0*/  @!P2 IMAD.IADD R2, R2, 0x1, -R11 ;  /* 0x000000010202a824 */ /* 0x000fca00078e0a0b */
[----:B------:R-:W-:Y:S02]  /*01d0*/  ISETP.GE.U32.AND P1, PT, R2, R11, PT ;  /* 0x0000000b0200720c */ /* 0x000fe40003f26070 */
[----:B--2---:R-:W-:-:S13]  /*01e0*/  ISETP.GE.AND P0, PT, R0, R3, PT ;  /* 0x000000030000720c */ /* 0x004fda0003f06270 */
[----:B------:R-:W-:Y:S05]  /*01f0*/  @P0 EXIT ;  /* 0x000000000000094d */ /* 0x000fea0003800000 */
[----:B------:R-:W0:Y:S01]  /*0200*/  LDC.64 R2, c[0x0][0x380] ;  /* 0x0000e000ff027b82 */ /* 0x000e220000000a00 */
[----:B------:R-:W-:Y:S01]  /*0210*/  ISETP.GE.AND P0, PT, R6, RZ, PT ;  /* 0x000000ff0600720c */ /* 0x000fe20003f06270 */
[----:B------:R-:W-:Y:S01]  /*0220*/  IMAD.MOV.U32 R4, RZ, RZ, R0 ;  /* 0x000000ffff047224 */ /* 0x000fe200078e0000 */
[----:B------:R-:W-:Y:S02]  /*0230*/  @!P2 IADD3 R5, PT, PT, R5, 0x1, RZ ;  /* 0x000000010505a810 */ /* 0x000fe40007ffe0ff */
[----:B------:R-:W-:-:S03]  /*0240*/  ISETP.NE.AND P2, PT, R9, RZ, PT ;  /* 0x000000ff0900720c */ /* 0x000fc60003f45270 */
[----:B------:R-:W-:-:S06]  /*0250*/  @P1 VIADD R5, R5, 0x1 ;  /* 0x0000000105051836 */ /* 0x000fcc0000000000 */
[----:B------:R-:W-:-:S04]  /*0260*/  @!P0 IADD3 R5, PT, PT, -R5, RZ, RZ ;  /* 0x000000ff05058210 */ /* 0x000fc80007ffe1ff */
[----:B------:R-:W-:-:S05]  /*0270*/  @!P2 LOP3.LUT R5, RZ, R9, RZ, 0x33, !PT ;  /* 0x00000009ff05a212 */ /* 0x000fca00078e33ff */
[C---:B------:R-:W-:Y:S02]  /*0280*/  IMAD R5, R0.reuse, R5, RZ ;  /* 0x0000000500057224 */ /* 0x040fe400078e02ff */
[----:B0-----:R-:W-:-:S07]  /*0290*/  IMAD.WIDE R2, R0, 0x4, R2 ;  /* 0x0000000400027825 */ /* 0x001fce00078e0202 */
.L_x_5:
[----:B------:R-:W0:Y:S01]  /*02a0*/  LDC.64 R6, c[0x0][0x388] ;  /* 0x0000e200ff067b82 */ /* 0x000e220000000a00 */
[----:B---3--:R-:W2:Y:S07]  /*02b0*/  LDG.E R10, desc[UR4][R2.64] ;  /* 0x00000004020a7981 */ /* 0x008eae000c1e1900 */
[----:B------:R-:W1:Y:S01]  /*02c0*/  LDC.64 R8, c[0x4][0x10] ;  /* 0x01000400ff087b82 */ /* 0x000e620000000a00 */
[----:B0-----:R-:W-:-:S05]  /*02d0*/  IMAD.WIDE R6, R4, 0x4, R6 ;  /* 0x0000000404067825 */ /* 0x001fca00078e0206 */
[----:B------:R-:W3:Y:S01]  /*02e0*/  LDG.E R13, desc[UR4][R6.64] ;  /* 0x00000004060d7981 */ /* 0x000ee2000c1e1900 */
[----:B--2---:R-:W-:-:S05]  /*02f0*/  IADD3 R11, PT, PT, R5, R10, RZ ;  /* 0x0000000a050b7210 */ /* 0x004fca0007ffe0ff */
[----:B-1----:R-:W-:-:S05]  /*0300*/  IMAD.WIDE R8, R11, 0x4, R8 ;  /* 0x000000040b087825 */ /* 0x002fca00078e0208 */
[----:B---3--:R0:W-:Y:S04]  /*0310*/  STG.E.STRONG.SYS desc[UR4][R8.64], R13 ;  /* 0x0000000d08007986 */ /* 0x0081e8000c115904 */
[----:B------:R-:W2:Y:S02]  /*0320*/  LDG.E R10, desc[UR4][R2.64] ;  /* 0x00000004020a7981 */ /* 0x000ea4000c1e1900 */
[----:B--2---:R-:W-:Y:S02]  /*0330*/  VIADD R15, R10, 0x1 ;  /* 0x000000010a0f7836 */ /* 0x004fe40000000000 */
[----:B------:R-:W1:Y:S03]  /*0340*/  LDC.64 R10, c[0x0][0x3a0] ;  /* 0x0000e800ff0a7b82 */ /* 0x000e660000000a00 */
[----:B------:R0:W-:Y:S04]  /*0350*/  STG.E desc[UR4][R2.64], R15 ;  /* 0x0000000f02007986 */ /* 0x0001e8000c101904 */
[----:B------:R-:W1:Y:S02]  /*0360*/  LDG.E R17, desc[UR4][R6.64] ;  /* 0x0000000406117981 */ /* 0x000e64000c1e1900 */
[----:B-1----:R-:W-:-:S05]  /*0370*/  IMAD.WIDE R10, R17, 0x4, R10 ;  /* 0x00000004110a7825 */ /* 0x002fca00078e020a */
[----:B------:R0:W-:Y:S04]  /*0380*/  STG.E desc[UR4][R10.64], R0 ;  /* 0x000000000a007986 */ /* 0x0001e8000c101904 */
[----:B------:R-:W2:Y:S01]  /*0390*/  LDG.E R12, desc[UR4][R2.64] ;  /* 0x00000004020c7981 */ /* 0x000ea2000c1e1900 */
[----:B------:R-:W-:Y:S01]  /*03a0*/  BSSY B0, `(.L_x_2) ;  /* 0x000001c000007945 */ /* 0x000fe20003800000 */
[----:B--2---:R-:W-:-:S13]  /*03b0*/  ISETP.GE.AND P0, PT, R12, 0x2, PT ;  /* 0x000000020c00780c */ /* 0x004fda0003f06270 */
[----:B0-----:R-:W-:Y:S05]  /*03c0*/  @!P0 BRA `(.L_x_3) ;  /* 0x0000000000648947 */ /* 0x001fea0003800000 */
[----:B------:R-:W0:Y:S01]  /*03d0*/  LDC.64 R6, c[0x4][0x10] ;  /* 0x01000400ff067b82 */ /* 0x000e220000000a00 */
[----:B------:R-:W-:-:S07]  /*03e0*/  IADD3 R14, PT, PT, R12, -0x1, RZ ;  /* 0xffffffff0c0e7810 */ /* 0x000fce0007ffe0ff */
[----:B------:R-:W1:Y:S02]  /*03f0*/  LDC.64 R8, c[0x4][0x8] ;  /* 0x01000200ff087b82 */ /* 0x000e640000000a00 */
.L_x_4:
[----:B------:R-:W-:-:S05]  /*0400*/  VIADD R19, R14, 0xffffffff ;  /* 0xffffffff0e137836 */ /* 0x000fca0000000000 */
[----:B------:R-:W-:-:S04]  /*0410*/  SHF.R.U32.HI R18, RZ, 0x1, R19 ;  /* 0x00000001ff127819 */ /* 0x000fc80000011613 */
[----:B---3--:R-:W-:-:S05]  /*0420*/  IADD3 R11, PT, PT, R5, R18, RZ ;  /* 0x00000012050b7210 */ /* 0x008fca0007ffe0ff */
[----:B0-----:R-:W-:-:S05]  /*0430*/  IMAD.WIDE R10, R11, 0x4, R6 ;  /* 0x000000040b0a7825 */ /* 0x001fca00078e0206 */
[----:B------:R-:W1:Y:S01]  /*0440*/  LDG.E.STRONG.SYS R15, desc[UR4][R10.64] ;  /* 0x000000040a0f7981 */ /* 0x000e62000c1f5900 */
[----:B------:R-:W-:-:S04]  /*0450*/  IMAD.IADD R13, R5, 0x1, R14 ;  /* 0x00000001050d7824 */ /* 0x000fc800078e020e */
[----:B------:R-:W-:-:S04]  /*0460*/  IMAD.WIDE R12, R13, 0x4, R6 ;  /* 0x000000040d0c7825 */ /* 0x000fc800078e0206 */
[----:B-1----:R-:W-:-:S06]  /*0470*/  IMAD.WIDE R14, R15, 0x4, R8 ;  /* 0x000000040f0e7825 */ /* 0x002fcc00078e0208 */
[----:B------:R-:W2:Y:S04]  /*0480*/  LDG.E.STRONG.SYS R14, desc[UR4][R14.64] ;  /* 0x000000040e0e7981 */ /* 0x000ea8000c1f5900 */
[----:B------:R-:W3:Y:S02]  /*0490*/  LDG.E.STRONG.SYS R17, desc[UR4][R12.64] ;  /* 0x000000040c117981 */ /* 0x000ee4000c1f5900 */
[----:B---3--:R-:W-:-:S06]  /*04a0*/  IMAD.WIDE R16, R17, 0x4, R8 ;  /* 0x0000000411107825 */ /* 0x008fcc00078e0208 */
[----:B------:R-:W2:Y:S01]  /*04b0*/  LDG.E.STRONG.SYS R17, desc[UR4][R16.64] ;  /* 0x0000000410117981 */ /* 0x000ea2000c1f5900 */
[----:B------:R-:W-:Y:S05]  /*04c0*/  YIELD ;  /* 0x0000000000007946 */ /* 0x000fea0003800000 */
[----:B--2---:R-:W-:-:S13]  /*04d0*/  ISETP.GT.AND P0, PT, R14, R17, PT ;  /* 0x000000110e00720c */ /* 0x004fda0003f04270 */
[----:B------:R-:W-:Y:S05]  /*04e0*/  @!P0 BRA `(.L_x_3) ;  /* 0x00000000001c8947 */ /* 0x000fea0003800000 */
[----:B------:R-:W2:Y:S04]  /*04f0*/  LDG.E.STRONG.SYS R15, desc[UR4][R12.64] ;  /* 0x000000040c0f7981 */ /* 0x000ea8000c1f5900 */
[----:B------:R-:W3:Y:S01]  /*0500*/  LDG.E.STRONG.SYS R17, desc[UR4][R10.64] ;  /* 0x000000040a117981 */ /* 0x000ee2000c1f5900 */
[----:B------:R-:W-:Y:S02]  /*0510*/  ISETP.GT.U32.AND P0, PT, R19, 0x1, PT ;  /* 0x000000011300780c */ /* 0x000fe40003f04070 */
[----:B------:R-:W-:Y:S01]  /*0520*/  MOV R14, R18 ;  /* 0x00000012000e7202 */ /* 0x000fe20000000f00 */
[----:B---3--:R3:W-:Y:S04]  /*0530*/  STG.E.STRONG.SYS desc[UR4][R12.64], R17 ;  /* 0x000000110c007986 */ /* 0x0087e8000c115904 */
[----:B--2---:R3:W-:Y:S06]  /*0540*/  STG.E.STRONG.SYS desc[UR4][R10.64], R15 ;  /* 0x0000000f0a007986 */ /* 0x0047ec000c115904 */
[----:B------:R-:W-:Y:S05]  /*0550*/  @P0 BRA `(.L_x_4) ;  /* 0xfffffffc00a80947 */ /* 0x000fea000383ffff */
.L_x_3:
[----:B------:R-:W-:Y:S05]  /*0560*/  BSYNC B0 ;  /* 0x0000000000007941 */ /* 0x000fea0003800000 */
.L_x_2:
[----:B------:R-:W0:Y:S01]  /*0570*/  LDC.64 R6, c[0x0][0x390] ;  /* 0x0000e400ff067b82 */ /* 0x000e220000000a00 */
[----:B------:R-:W1:Y:S01]  /*0580*/  LDCU UR6, c[0x0][0x398] ;  /* 0x00007300ff0677ac */ /* 0x000e620008000800 */
[----:B0-----:R-:W2:Y:S01]  /*0590*/  LDG.E R7, desc[UR4][R6.64] ;  /* 0x0000000406077981 */ /* 0x001ea2000c1e1900 */
[----:B-1----:R-:W-:-:S05]  /*05a0*/  VIADD R4, R4, UR6 ;  /* 0x0000000604047c36 */ /* 0x002fca0008000000 */
[----:B--2---:R-:W-:-:S13]  /*05b0*/  ISETP.GE.AND P0, PT, R4, R7, PT ;  /* 0x000000070400720c */ /* 0x004fda0003f06270 */
[----:B------:R-:W-:Y:S05]  /*05c0*/  @!P0 BRA `(.L_x_5) ;  /* 0xfffffffc00348947 */ /* 0x000fea000383ffff */
[----:B------:R-:W-:Y:S05]  /*05d0*/  EXIT ;  /* 0x000000000000794d */ /* 0x000fea0003800000 */
.L_x_6:
        /* <DEDUP_REMOVED lines=10> */
.L_x_71:


//--------------------- .text._Z5setNVPiS_S_i     --------------------------
	.section	.text._Z5setNVPiS_S_i,"ax",@progbits
	.align	128
        .global         _Z5setNVPiS_S_i
        .type           _Z5setNVPiS_S_i,@function
        .size           _Z5setNVPiS_S_i,(.L_x_72 - _Z5setNVPiS_S_i)
        .other          _Z5setNVPiS_S_i,@"STO_CUDA_ENTRY STV_DEFAULT"
_Z5setNVPiS_S_i:
.text._Z5setNVPiS_S_i:
[----:B------:R-:W-:Y:S01]  /*0000*/  LDC R1, c[0x0][0x37c] ;  /* 0x0000df00ff017b82 */ /* 0x000fe20000000800 */
[----:B------:R-:W0:Y:S07]  /*0010*/  S2R R0, SR_TID.X ;  /* 0x0000000000007919 */ /* 0x000e2e0000002100 */
[----:B------:R-:W0:Y:S01]  /*0020*/  S2UR UR4, SR_CTAID.X ;  /* 0x00000000000479c3 */ /* 0x000e220000002500 */
[----:B------:R-:W1:Y:S07]  /*0030*/  LDCU UR5, c[0x0][0x398] ;  /* 0x00007300ff0577ac */ /* 0x000e6e0008000800 */
[----:B------:R-:W0:Y:S02]  /*0040*/  LDC R7, c[0x0][0x360] ;  /* 0x0000d800ff077b82 */ /* 0x000e240000000800 */
[----:B0-----:R-:W-:-:S05]  /*0050*/  IMAD R7, R7, UR4, R0 ;  /* 0x0000000407077c24 */ /* 0x001fca000f8e0200 */
[----:B-1----:R-:W-:-:S13]  /*0060*/  ISETP.GE.AND P0, PT, R7, UR5, PT ;  /* 0x0000000507007c0c */ /* 0x002fda000bf06270 */
[----:B------:R-:W-:Y:S05]  /*0070*/  @P0 EXIT ;  /* 0x000000000000094d */ /* 0x000fea0003800000 */
[----:B------:R-:W0:Y:S01]  /*0080*/  LDC.64 R2, c[0x0][0x380] ;  /* 0x0000e000ff027b82 */ /* 0x000e220000000a00 */
[----:B------:R-:W1:Y:S01]  /*0090*/  LDCU.64 UR4, c[0x0][0x358] ;  /* 0x00006b00ff0477ac */ /* 0x000e620008000a00 */
[----:B0-----:R-:W-:-:S06]  /*00a0*/  IMAD.WIDE R2, R7, 0x4, R2 ;  /* 0x0000000407027825 */ /* 0x001fcc00078e0202 */
[----:B-1----:R-:W2:Y:S02]  /*00b0*/  LDG.E R2, desc[UR4][R2.64] ;  /* 0x0000000402027981 */ /* 0x002ea4000c1e1900 */
[----:B--2---:R-:W-:-:S13]  /*00c0*/  ISETP.NE.AND P0, PT, R2, 0x1, PT ;  /* 0x000000010200780c */ /* 0x004fda0003f05270 */
[----:B------:R-:W-:Y:S05]  /*00d0*/  @P0 EXIT ;  /* 0x000000000000094d */ /* 0x000fea0003800000 */
[----:B------:R-:W0:Y:S01]  /*00e0*/  S2R R5, SR_LANEID ;  /* 0x0000000000057919 */ /* 0x000e220000000000 */
[----:B------:R-:W-:Y:S01]  /*00f0*/  VOTEU.ANY UR6, UPT, PT ;  /* 0x0000000000067886 */ /* 0x000fe200038e0100 */
[----:B------:R-:W1:Y:S01]  /*0100*/  LDC.64 R2, c[0x0][0x390] ;  /* 0x0000e400ff027b82 */ /* 0x000e620000000a00 */
[----:B------:R-:W0:Y:S08]  /*0110*/  FLO.U32 R0, UR6 ;  /* 0x0000000600007d00 */ /* 0x000e3000080e0000 */
[----:B------:R-:W1:Y:S01]  /*0120*/  POPC R11, UR6 ;  /* 0x00000006000b7d09 */ /* 0x000e620008000000 */
[----:B0-----:R-:W-:Y:S01]  /*0130*/  ISETP.EQ.U32.AND P0, PT, R0, R5, PT ;  /* 0x000000050000720c */ /* 0x001fe20003f02070 */
[----:B------:R-:W0:Y:S01]  /*0140*/  S2R R6, SR_LTMASK ;  /* 0x0000000000067919 */ /* 0x000e220000003900 */
[----:B------:R-:W2:Y:S11]  /*0150*/  LDC.64 R4, c[0x0][0x388] ;  /* 0x0000e200ff047b82 */ /* 0x000eb60000000a00 */
[----:B-1----:R-:W3:Y:S01]  /*0160*/  @P0 ATOMG.E.ADD.STRONG.GPU PT, R3, desc[UR4][R2.64], R11 ;  /* 0x8000000b020309a8 */ /* 0x002ee200081ef104 */
[----:B0-----:R-:W-:-:S06]  /*0170*/  LOP3.LUT R6, R6, UR6, RZ, 0xc0, !PT ;  /* 0x0000000606067c12 */ /* 0x001fcc000f8ec0ff */
[----:B------:R-:W0:Y:S01]  /*0180*/  POPC R6, R6 ;  /* 0x0000000600067309 */ /* 0x000e220000000000 */
[----:B---3--:R-:W0:Y:S02]  /*0190*/  SHFL.IDX PT, R9, R3, R0, 0x1f ;  /* 0x00001f0003097589 */ /* 0x008e2400000e0000 */
[----:B0-----:R-:W-:-:S05]  /*01a0*/  IADD3 R9, PT, PT, R9, R6, RZ ;  /* 0x0000000609097210 */ /* 0x001fca0007ffe0ff */
[----:B--2---:R-:W-:-:S05]  /*01b0*/  IMAD.WIDE R4, R9, 0x4, R4 ;  /* 0x0000000409047825 */ /* 0x004fca00078e0204 */
[----:B------:R-:W-:Y:S01]  /*01c0*/  STG.E desc[UR4][R4.64], R7 ;  /* 0x0000000704007986 */ /* 0x000fe2000c101904 */
[----:B------:R-:W-:Y:S05]  /*01d0*/  EXIT ;  /* 0x000000000000794d */ /* 0x000fea0003800000 */
.L_x_7:
        /* <DEDUP_REMOVED lines=10> */
.L_x_72:


//--------------------- .text._Z13A_star_expandPiS_PjS_S_S_S_S_S_S_iiiiS_S_iS_S_S_ --------------------------
	.section	.text._Z13A_star_expandPiS_PjS_S_S_S_S_S_S_iiiiS_S_iS_S_S_,"ax",@progbits
	.align	128
        .global         _Z13A_star_expandPiS_PjS_S_S_S_S_S_S_iiiiS_S_iS_S_S_
        .type           _Z13A_star_expandPiS_PjS_S_S_S_S_S_S_iiiiS_S_iS_S_S_,@function
        .size           _Z13A_star_expandPiS_PjS_S_S_S_S_S_S_iiiiS_S_iS_S_S_,(.L_x_73 - _Z13A_star_expandPiS_PjS_S_S_S_S_S_S_iiiiS_S_iS_S_S_)
        .other          _Z13A_star_expandPiS_PjS_S_S_S_S_S_S_iiiiS_S_iS_S_S_,@"STO_CUDA_ENTRY STV_DEFAULT"
_Z13A_star_expandPiS_PjS_S_S_S_S_S_S_iiiiS_S_iS_S_S_:
.text._Z13A_star_expandPiS_PjS_S_S_S_S_S_S_iiiiS_S_iS_S_S_:
[----:B------:R-:W0:Y:S08]  /*0000*/  LDC R1, c[0x0][0x37c] ;  /* 0x0000df00ff017b82 */ /* 0x000e300000000800 */
[----:B------:R-:W1:Y:S01]  /*0010*/  LDC.64 R4, c[0x0][0x3b0] ;  /* 0x0000ec00ff047b82 */ /* 0x000e620000000a00 */
[----:B------:R-:W1:Y:S01]  /*0020*/  LDCU.64 UR36, c[0x0][0x358] ;  /* 0x00006b00ff2477ac */ /* 0x000e620008000a00 */
[----:B0-----:R-:W-:Y:S01]  /*0030*/  VIADD R1, R1, 0xfffffff0 ;  /* 0xfffffff001017836 */ /* 0x001fe20000000000 */
[----:B-1----:R-:W2:Y:S01]  /*0040*/  LDG.E R5, desc[UR36][R4.64] ;  /* 0x0000002404057981 */ /* 0x002ea2000c1e1900 */
[----:B------:R-:W0:Y:S04]  /*0050*/  LDCU UR5, c[0x0][0x2fc] ;  /* 0x00005f80ff0577ac */ /* 0x000e280008000800 */
[----:B------:R-:W1:Y:S01]  /*0060*/  S2UR UR6, SR_CTAID.X ;  /* 0x00000000000679c3 */ /* 0x000e620000002500 */
[----:B------:R-:W1:Y:S01]  /*0070*/  S2R R3, SR_TID.X ;  /* 0x0000000000037919 */ /* 0x000e620000002100 */
[----:B------:R-:W3:Y:S06]  /*0080*/  LDCU UR4, c[0x0][0x2f8] ;  /* 0x00005f00ff0477ac */ /* 0x000eec0008000800 */
[----:B------:R-:W1:Y:S01]  /*0090*/  LDC R24, c[0x0][0x360] ;  /* 0x0000d800ff187b82 */ /* 0x000e620000000800 */
[----:B---3--:R-:W-:-:S05]  /*00a0*/  IADD3 R2, P1, PT, R1, UR4, RZ ;  /* 0x0000000401027c10 */ /* 0x008fca000ff3e0ff */
[----:B0-----:R-:W-:Y:S02]  /*00b0*/  IMAD.X R22, RZ, RZ, UR5, P1 ;  /* 0x00000005ff167e24 */ /* 0x001fe400088e06ff */
[----:B-1----:R-:W-:-:S05]  /*00c0*/  IMAD R24, R24, UR6, R3 ;  /* 0x0000000618187c24 */ /* 0x002fca000f8e0203 */
[----:B--2---:R-:W-:-:S13]  /*00d0*/  ISETP.GE.AND P0, PT, R24, R5, PT ;  /* 0x000000051800720c */ /* 0x004fda0003f06270 */
[----:B------:R-:W-:Y:S05]  /*00e0*/  @P0 EXIT ;  /* 0x000000000000094d */ /* 0x000fea0003800000 */
[----:B------:R-:W0:Y:S01]  /*00f0*/  LDC.64 R8, c[0x0][0x3a8] ;  /* 0x0000ea00ff087b82 */ /* 0x000e220000000a00 */
[----:B------:R-:W1:Y:S01]  /*0100*/  LDCU.64 UR6, c[0x4][0x18] ;  /* 0x01000300ff0677ac */ /* 0x000e620008000a00 */
[----:B0-----:R-:W-:-:S05]  /*0110*/  IMAD.WIDE R8, R24, 0x4, R8 ;  /* 0x0000000418087825 */ /* 0x001fca00078e0208 */
[----:B------:R-:W2:Y:S01]  /*0120*/  LDG.E R16, desc[UR36][R8.64] ;  /* 0x0000002408107981 */ /* 0x000ea2000c1e1900 */
[----:B------:R-:W-:Y:S01]  /*0130*/  MOV R17, 0x0 ;  /* 0x0000000000117802 */ /* 0x000fe20000000f00 */
[----:B------:R-:W0:Y:S01]  /*0140*/  LDCU UR4, c[0x0][0x3d4] ;  /* 0x00007a80ff0477ac */ /* 0x000e220008000800 */
[----:B-1----:R-:W-:Y:S01]  /*0150*/  IMAD.U32 R4, RZ, RZ, UR6 ;  /* 0x00000006ff047e24 */ /* 0x002fe2000f8e00ff */
[----:B------:R-:W-:Y:S01]  /*0160*/  MOV R7, R22 ;  /* 0x0000001600077202 */ /* 0x000fe20000000f00 */
[----:B------:R1:W3:Y:S01]  /*0170*/  LDC.64 R10, c[0x4][R17] ;  /* 0x01000000110a7b82 */ /* 0x0002e20000000a00 */
[----:B------:R-:W-:Y:S02]  /*0180*/  IMAD.U32 R5, RZ, RZ, UR7 ;  /* 0x00000007ff057e24 */ /* 0x000fe4000f8e00ff */
[----:B------:R-:W-:Y:S02]  /*0190*/  IMAD.MOV.U32 R6, RZ, RZ, R2 ;  /* 0x000000ffff067224 */ /* 0x000fe400078e0002 */
[----:B0-----:R-:W-:-:S02]  /*01a0*/  IMAD.U32 R23, RZ, RZ, UR4 ;  /* 0x00000004ff177e24 */ /* 0x001fc4000f8e00ff */
[----:B--2---:R-:W-:-:S05]  /*01b0*/  IMAD.MOV.U32 R25, RZ, RZ, R16 ;  /* 0x000000ffff197224 */ /* 0x004fca00078e0010 */
[----:B---3--:R1:W-:Y:S02]  /*01c0*/  STL.64 [R1], R24 ;  /* 0x0000001801007387 */ /* 0x0083e40000100a00 */
[----:B------:R-:W-:-:S07]  /*01d0*/  LEPC R20, `(.L_x_8) ;  /* 0x000000001014794e */ /* 0x000fce0000000000 */
[----:B-1----:R-:W-:Y:S05]  /*01e0*/  CALL.ABS.NOINC R10 ;  /* 0x000000000a007343 */ /* 0x002fea0003c00000 */
.L_x_8:
[----:B------:R-:W0:Y:S02]  /*01f0*/  LDCU UR4, c[0x0][0x3dc] ;  /* 0x00007b80ff0477ac */ /* 0x000e240008000800 */
[----:B0-----:R-:W-:-:S13]  /*0200*/  ISETP.NE.AND P0, PT, R16, UR4, PT ;  /* 0x0000000410007c0c */ /* 0x001fda000bf05270 */
[----:B------:R-:W-:Y:S05]  /*0210*/  @P0 BRA `(.L_x_9) ;  /* 0x0000000000340947 */ /* 0x000fea0003800000 */
[----:B------:R-:W0:Y:S01]  /*0220*/  LDC.64 R8, c[0x0][0x3c0] ;  /* 0x0000f000ff087b82 */ /* 0x000e220000000a00 */
[----:B------:R-:W-:Y:S01]  /*0230*/  IMAD.MOV.U32 R3, RZ, RZ, 0x1 ;  /* 0x00000001ff037424 */ /* 0x000fe200078e00ff */
[----:B------:R1:W-:Y:S01]  /*0240*/  STL [R1], R24 ;  /* 0x0000001801007387 */ /* 0x0003e20000100800 */
[----:B------:R-:W2:Y:S01]  /*0250*/  LDCU.64 UR4, c[0x4][0x20] ;  /* 0x01000400ff0477ac */ /* 0x000ea20008000a00 */
[----:B------:R-:W-:Y:S01]  /*0260*/  IMAD.MOV.U32 R6, RZ, RZ, R2 ;  /* 0x000000ffff067224 */ /* 0x000fe200078e0002 */
[----:B------:R-:W-:-:S03]  /*0270*/  MOV R7, R22 ;  /* 0x0000001600077202 */ /* 0x000fc60000000f00 */
[----:B------:R1:W3:Y:S01]  /*0280*/  LDC.64 R10, c[0x4][R17] ;  /* 0x01000000110a7b82 */ /* 0x0002e20000000a00 */
[----:B--2---:R-:W-:Y:S02]  /*0290*/  IMAD.U32 R4, RZ, RZ, UR4 ;  /* 0x00000004ff047e24 */ /* 0x004fe4000f8e00ff */
[----:B------:R-:W-:Y:S01]  /*02a0*/  IMAD.U32 R5, RZ, RZ, UR5 ;  /* 0x00000005ff057e24 */ /* 0x000fe2000f8e00ff */
[----:B0-----:R1:W-:Y:S06]  /*02b0*/  STG.E desc[UR36][R8.64], R3 ;  /* 0x0000000308007986 */ /* 0x0013ec000c101924 */
[----:B------:R-:W-:-:S07]  /*02c0*/  LEPC R20, `(.L_x_10) ;  /* 0x000000001014794e */ /* 0x000fce0000000000 */
[----:B-1-3--:R-:W-:Y:S05]  /*02d0*/  CALL.ABS.NOINC R10 ;  /* 0x000000000a007343 */ /* 0x00afea0003c00000 */
.L_x_10:
[----:B------:R-:W-:Y:S05]  /*02e0*/  EXIT ;  /* 0x000000000000794d */ /* 0x000fea0003800000 */
.L_x_9:
[----:B------:R-:W0:Y:S01]  /*02f0*/  LDC R3, c[0x0][0x3d0] ;  /* 0x0000f400ff037b82 */ /* 0x000e220000000800 */
[----:B------:R-:W1:Y:S07]  /*0300*/  LDCU UR4, c[0x0][0x3d4] ;  /* 0x00007a80ff0477ac */ /* 0x000e6e0008000800 */
[----:B------:R-:W2:Y:S01]  /*0310*/  LDC.64 R4, c[0x0][0x380] ;  /* 0x0000e000ff047b82 */ /* 0x000ea20000000a00 */
[----:B-1----:R-:W-:Y:S02]  /*0320*/  IMAD.U32 R27, RZ, RZ, UR4 ;  /* 0x00000004ff1b7e24 */ /* 0x002fe4000f8e00ff */
[----:B0-----:R-:W-:-:S05]  /*0330*/  VIADD R3, R3, 0xffffffff ;  /* 0xffffffff03037836 */ /* 0x001fca0000000000 */
[C---:B------:R-:W-:Y:S01]  /*0340*/  ISETP.NE.AND P0, PT, R16.reuse, R3, PT ;  /* 0x000000031000720c */ /* 0x040fe20003f05270 */
[----:B--2---:R-:W-:-:S05]  /*0350*/  IMAD.WIDE R4, R16, 0x4, R4 ;  /* 0x0000000410047825 */ /* 0x004fca00078e0204 */
[----:B------:R-:W2:Y:S07]  /*0360*/  LDG.E R26, desc[UR36][R4.64] ;  /* 0x00000024041a7981 */ /* 0x000eae000c1e1900 */
[----:B------:R-:W2:Y:S01]  /*0370*/  @P0 LDG.E R27, desc[UR36][R4.64+0x4] ;  /* 0x00000424041b0981 */ /* 0x000ea2000c1e1900 */
[----:B------:R-:W-:Y:S01]  /*0380*/  BSSY B8, `(.L_x_11) ;  /* 0x000014c000087945 */ /* 0x000fe20003800000 */
[----:B--2---:R-:W-:-:S13]  /*0390*/  ISETP.GE.AND P0, PT, R26, R27, PT ;  /* 0x0000001b1a00720c */ /* 0x004fda0003f06270 */
[----:B------:R-:W-:Y:S05]  /*03a0*/  @P0 BRA `(.L_x_12) ;  /* 0x0000001400240947 */ /* 0x000fea0003800000 */
[----:B------:R-:W0:Y:S02]  /*03b0*/  LDC R6, c[0x0][0x3d8] ;  /* 0x0000f600ff067b82 */ /* 0x000e240000000800 */
[----:B0-----:R-:W-:Y:S01]  /*03c0*/  IABS R7, R6 ;  /* 0x0000000600077213 */ /* 0x001fe20000000000 */
[----:B------:R-:W-:-:S03]  /*03d0*/  IMAD.IADD R3, R3, 0x1, R6 ;  /* 0x0000000103037824 */ /* 0x000fc600078e0206 */
[----:B------:R-:W0:Y:S08]  /*03e0*/  I2F.RP R0, R7 ;  /* 0x0000000700007306 */ /* 0x000e300000209400 */
[----:B0-----:R-:W0:Y:S02]  /*03f0*/  MUFU.RCP R0, R0 ;  /* 0x0000000000007308 */ /* 0x001e240000001000 */
[----:B0-----:R-:W-:-:S06]  /*0400*/  VIADD R4, R0, 0xffffffe ;  /* 0x0ffffffe00047836 */ /* 0x001fcc0000000000 */
[----:B------:R0:W1:Y:S02]  /*0410*/  F2I.FTZ.U32.TRUNC.NTZ R5, R4 ;  /* 0x0000000400057305 */ /* 0x000064000021f000 */
[----:B0-----:R-:W-:Y:S02]  /*0420*/  HFMA2 R4, -RZ, RZ, 0, 0 ;  /* 0x00000000ff047431 */ /* 0x001fe400000001ff */
[----:B-1----:R-:W-:-:S04]  /*0430*/  IMAD.MOV R8, RZ, RZ, -R5 ;  /* 0x000000ffff087224 */ /* 0x002fc800078e0a05 */
[----:B------:R-:W-:Y:S01]  /*0440*/  IMAD R9, R8, R7, RZ ;  /* 0x0000000708097224 */ /* 0x000fe200078e02ff */
[----:B------:R-:W-:Y:S02]  /*0450*/  IABS R8, R3 ;  /* 0x0000000300087213 */ /* 0x000fe40000000000 */
[----:B------:R-:W-:Y:S01]  /*0460*/  LOP3.LUT R3, R3, R6, RZ, 0x3c, !PT ;  /* 0x0000000603037212 */ /* 0x000fe200078e3cff */
[----:B------:R-:W-:-:S03]  /*0470*/  IMAD.HI.U32 R5, R5, R9, R4 ;  /* 0x0000000905057227 */ /* 0x000fc600078e0004 */
[----:B------:R-:W-:-:S03]  /*0480*/  ISETP.GE.AND P2, PT, R3, RZ, PT ;  /* 0x000000ff0300720c */ /* 0x000fc60003f46270 */
[----:B------:R-:W-:-:S04]  /*0490*/  IMAD.HI.U32 R25, R5, R8, RZ ;  /* 0x0000000805197227 */ /* 0x000fc800078e00ff */
[----:B------:R-:W-:-:S04]  /*04a0*/  IMAD.MOV R0, RZ, RZ, -R25 ;  /* 0x000000ffff007224 */ /* 0x000fc800078e0a19 */
[----:B------:R-:W-:-:S05]  /*04b0*/  IMAD R0, R7, R0, R8 ;  /* 0x0000000007007224 */ /* 0x000fca00078e0208 */
[----:B------:R-:W-:-:S13]  /*04c0*/  ISETP.GT.U32.AND P1, PT, R7, R0, PT ;  /* 0x000000000700720c */ /* 0x000fda0003f24070 */
[----:B------:R-:W-:Y:S02]  /*04d0*/  @!P1 IMAD.IADD R0, R0, 0x1, -R7 ;  /* 0x0000000100009824 */ /* 0x000fe400078e0a07 */
[----:B------:R-:W-:Y:S01]  /*04e0*/  @!P1 VIADD R25, R25, 0x1 ;  /* 0x0000000119199836 */ /* 0x000fe20000000000 */
[----:B------:R-:W-:Y:S02]  /*04f0*/  ISETP.NE.AND P1, PT, R6, RZ, PT ;  /* 0x000000ff0600720c */ /* 0x000fe40003f25270 */
[----:B------:R-:W-:-:S13]  /*0500*/  ISETP.GE.U32.AND P0, PT, R0, R7, PT ;  /* 0x000000070000720c */ /* 0x000fda0003f06070 */
[----:B------:R-:W-:-:S04]  /*0510*/  @P0 VIADD R25, R25, 0x1 ;  /* 0x0000000119190836 */ /* 0x000fc80000000000 */
[----:B------:R-:W-:Y:S01]  /*0520*/  @!P2 IMAD.MOV R25, RZ, RZ, -R25 ;  /* 0x000000ffff19a224 */ /* 0x000fe200078e0a19 */
[----:B------:R-:W-:-:S07]  /*0530*/  @!P1 LOP3.LUT R25, RZ, R6, RZ, 0x33, !PT ;  /* 0x00000006ff199212 */ /* 0x000fce00078e33ff */
.L_x_36:
[----:B0-----:R-:W0:Y:S02]  /*0540*/  LDC.64 R4, c[0x0][0x388] ;  /* 0x0000e200ff047b82 */ /* 0x001e240000000a00 */
[----:B0-----:R-:W-:-:S05]  /*0550*/  IMAD.WIDE R4, R26, 0x4, R4 ;  /* 0x000000041a047825 */ /* 0x001fca00078e0204 */
[----:B------:R-:W2:Y:S01]  /*0560*/  LDG.E R17, desc[UR36][R4.64] ;  /* 0x0000002404117981 */ /* 0x000ea2000c1e1900 */
[----:B------:R-:W-:Y:S05]  /*0570*/  YIELD ;  /* 0x0000000000007946 */ /* 0x000fea0003800000 */
[----:B------:R-:W-:Y:S01]  /*0580*/  BSSY B7, `(.L_x_13) ;  /* 0x0000128000077945 */ /* 0x000fe20003800000 */
[----:B--2---:R-:W-:-:S13]  /*0590*/  ISETP.GE.AND P0, PT, R17, RZ, PT ;  /* 0x000000ff1100720c */ /* 0x004fda0003f06270 */
[----:B-1-3-5:R-:W-:Y:S05]  /*05a0*/  @!P0 BRA `(.L_x_14) ;  /* 0x0000001000948947 */ /* 0x02afea0003800000 */
[----:B------:R-:W-:Y:S01]  /*05b0*/  MOV R8, 0x0 ;  /* 0x0000000000087802 */ /* 0x000fe20000000f00 */
[----:B------:R0:W-:Y:S01]  /*05c0*/  STL [R1], R24 ;  /* 0x0000001801007387 */ /* 0x0001e20000100800 */
[----:B------:R-:W1:Y:S01]  /*05d0*/  LDCU.64 UR4, c[0x4][0x28] ;  /* 0x01000500ff0477ac */ /* 0x000e620008000a00 */
[----:B------:R-:W-:Y:S02]  /*05e0*/  IMAD.MOV.U32 R6, RZ, RZ, R2 ;  /* 0x000000ffff067224 */ /* 0x000fe400078e0002 */
[----:B------:R-:W-:Y:S01]  /*05f0*/  IMAD.MOV.U32 R7, RZ, RZ, R22 ;  /* 0x000000ffff077224 */ /* 0x000fe200078e0016 */
[----:B------:R-:W2:Y:S01]  /*0600*/  LDC.64 R8, c[0x4][R8] ;  /* 0x0100000008087b82 */ /* 0x000ea20000000a00 */
[----:B-1----:R-:W-:Y:S01]  /*0610*/  MOV R4, UR4 ;  /* 0x0000000400047c02 */ /* 0x002fe20008000f00 */
[----:B0-----:R-:W-:-:S07]  /*0620*/  IMAD.U32 R5, RZ, RZ, UR5 ;  /* 0x00000005ff057e24 */ /* 0x001fce000f8e00ff */
[----:B------:R-:W-:-:S07]  /*0630*/  LEPC R20, `(.L_x_15) ;  /* 0x000000001014794e */ /* 0x000fce0000000000 */
[----:B--2---:R-:W-:Y:S05]  /*0640*/  CALL.ABS.NOINC R8 ;  /* 0x0000000008007343 */ /* 0x004fea0003c00000 */
.L_x_15:
[----:B------:R-:W0:Y:S01]  /*0650*/  LDC.64 R28, c[0x0][0x3b8] ;  /* 0x0000ee00ff1c7b82 */ /* 0x000e220000000a00 */
[----:B------:R-:W-:Y:S01]  /*0660*/  BSSY B0, `(.L_x_16) ;  /* 0x0000008000007945 */ /* 0x000fe20003800000 */
[----:B------:R-:W-:Y:S02]  /*0670*/  IMAD.MOV.U32 R5, RZ, RZ, 0x1 ;  /* 0x00000001ff057424 */ /* 0x000fe400078e00ff */
[----:B0-----:R-:W-:-:S07]  /*0680*/  IMAD.WIDE.U32 R28, R17, 0x4, R28 ;  /* 0x00000004111c7825 */ /* 0x001fce00078e001c */
.L_x_17:
[----:B------:R-:W-:Y:S01]  /*0690*/  IMAD.MOV.U32 R4, RZ, RZ, RZ ;  /* 0x000000ffff047224 */ /* 0x000fe200078e00ff */
[----:B------:R-:W-:Y:S05]  /*06a0*/  YIELD ;  /* 0x0000000000007946 */ /* 0x000fea0003800000 */
[----:B------:R-:W2:Y:S02]  /*06b0*/  ATOMG.E.CAS.STRONG.GPU PT, R0, [R28], R4, R5 ;  /* 0x000000041c0073a9 */ /* 0x000ea400001ee105 */
[----:B--2---:R-:W-:-:S13]  /*06c0*/  ISETP.NE.AND P0, PT, R0, RZ, PT ;  /* 0x000000ff0000720c */ /* 0x004fda0003f05270 */
[----:B------:R-:W-:Y:S05]  /*06d0*/  @P0 BRA `(.L_x_17) ;  /* 0xfffffffc00ec0947 */ /* 0x000fea000383ffff */
[----:B------:R-:W-:Y:S05]  /*06e0*/  BSYNC B0 ;  /* 0x0000000000007941 */ /* 0x000fea0003800000 */
.L_x_16:
[----:B------:R-:W0:Y:S01]  /*06f0*/  LDC.64 R10, c[0x4][0x8] ;  /* 0x01000200ff0a7b82 */ /* 0x000e220000000a00 */
[----:B------:R-:W2:Y:S01]  /*0700*/  LDG.E R19, desc[UR36][R28.64] ;  /* 0x000000241c137981 */ /* 0x000ea2000c1e1900 */
[----:B------:R-:W-:Y:S01]  /*0710*/  MOV R8, 0x0 ;  /* 0x0000000000087802 */ /* 0x000fe20000000f00 */
[----:B------:R-:W1:Y:S01]  /*0720*/  LDCU.64 UR4, c[0x4][0x30] ;  /* 0x01000600ff0477ac */ /* 0x000e620008000a00 */
[----:B0-----:R-:W-:-:S05]  /*0730*/  IMAD.WIDE.U32 R10, R17, 0x4, R10 ;  /* 0x00000004110a7825 */ /* 0x001fca00078e000a */
[----:B------:R-:W2:Y:S01]  /*0740*/  LDG.E.STRONG.SYS R18, desc[UR36][R10.64] ;  /* 0x000000240a127981 */ /* 0x000ea2000c1f5900 */
[----:B------:R-:W0:Y:S01]  /*0750*/  LDC.64 R8, c[0x4][R8] ;  /* 0x0100000008087b82 */ /* 0x000e220000000a00 */
[----:B-1----:R-:W-:Y:S01]  /*0760*/  MOV R4, UR4 ;  /* 0x0000000400047c02 */ /* 0x002fe20008000f00 */
[----:B------:R-:W-:Y:S02]  /*0770*/  IMAD.U32 R5, RZ, RZ, UR5 ;  /* 0x00000005ff057e24 */ /* 0x000fe4000f8e00ff */
[----:B------:R-:W-:Y:S02]  /*0780*/  IMAD.MOV.U32 R6, RZ, RZ, R2 ;  /* 0x000000ffff067224 */ /* 0x000fe400078e0002 */
[----:B------:R-:W-:Y:S01]  /*0790*/  IMAD.MOV.U32 R7, RZ, RZ, R22 ;  /* 0x000000ffff077224 */ /* 0x000fe200078e0016 */
[----:B0-2---:R1:W-:Y:S06]  /*07a0*/  STL.128 [R1], R16 ;  /* 0x0000001001007387 */ /* 0x0053ec0000100c00 */
[----:B------:R-:W-:-:S07]  /*07b0*/  LEPC R20, `(.L_x_18) ;  /* 0x000000001014794e */ /* 0x000fce0000000000 */
[----:B-1----:R-:W-:Y:S05]  /*07c0*/  CALL.ABS.NOINC R8 ;  /* 0x0000000008007343 */ /* 0x002fea0003c00000 */
.L_x_18:
[----:B------:R-:W0:Y:S08]  /*07d0*/  LDC.64 R12, c[0x0][0x390] ;  /* 0x0000e400ff0c7b82 */ /* 0x000e300000000a00 */
[----:B------:R-:W1:Y:S08]  /*07e0*/  LDC.64 R4, c[0x4][0x8] ;  /* 0x01000200ff047b82 */ /* 0x000e700000000a00 */
[----:B------:R-:W2:Y:S08]  /*07f0*/  LDC.64 R10, c[0x0][0x398] ;  /* 0x0000e600ff0a7b82 */ /* 0x000eb00000000a00 */
[----:B------:R-:W3:Y:S01]  /*0800*/  LDC.64 R6, c[0x4][0x8] ;  /* 0x01000200ff067b82 */ /* 0x000ee20000000a00 */
[----:B0-----:R-:W-:-:S06]  /*0810*/  IMAD.WIDE R12, R26, 0x4, R12 ;  /* 0x000000041a0c7825 */ /* 0x001fcc00078e020c */
[----:B------:R-:W4:Y:S01]  /*0820*/  LDG.E R12, desc[UR36][R12.64] ;  /* 0x000000240c0c7981 */ /* 0x000f22000c1e1900 */
[----:B------:R-:W0:Y:S01]  /*0830*/  LDC.64 R8, c[0x0][0x398] ;  /* 0x0000e600ff087b82 */ /* 0x000e220000000a00 */
[----:B-1----:R-:W-:-:S05]  /*0840*/  IMAD.WIDE.U32 R4, R17, 0x4, R4 ;  /* 0x0000000411047825 */ /* 0x002fca00078e0004 */
[----:B------:R-:W5:Y:S01]  /*0850*/  LDG.E.STRONG.SYS R3, desc[UR36][R4.64] ;  /* 0x0000002404037981 */ /* 0x000f62000c1f5900 */
[----:B--2---:R-:W-:-:S05]  /*0860*/  IMAD.WIDE R10, R16, 0x4, R10 ;  /* 0x00000004100a7825 */ /* 0x004fca00078e020a */
[----:B------:R-:W4:Y:S01]  /*0870*/  LDG.E R0, desc[UR36][R10.64] ;  /* 0x000000240a007981 */ /* 0x000f22000c1e1900 */
[----:B---3--:R-:W-:-:S05]  /*0880*/  IMAD.WIDE R6, R16, 0x4, R6 ;  /* 0x0000000410067825 */ /* 0x008fca00078e0206 */
[----:B------:R-:W4:Y:S01]  /*0890*/  LDG.E.STRONG.SYS R15, desc[UR36][R6.64] ;  /* 0x00000024060f7981 */ /* 0x000f22000c1f5900 */
[----:B0-----:R-:W-:-:S06]  /*08a0*/  IMAD.WIDE.U32 R8, R17, 0x4, R8 ;  /* 0x0000000411087825 */ /* 0x001fcc00078e0008 */
[----:B------:R-:W2:Y:S01]  /*08b0*/  LDG.E R8, desc[UR36][R8.64] ;  /* 0x0000002408087981 */ /* 0x000ea2000c1e1900 */
[----:B------:R-:W-:Y:S01]  /*08c0*/  BSSY B6, `(.L_x_19) ;  /* 0x00000f0000067945 */ /* 0x000fe20003800000 */
[----:B----4-:R-:W-:-:S05]  /*08d0*/  IADD3 R15, PT, PT, R12, R15, -R0 ;  /* 0x0000000f0c0f7210 */ /* 0x010fca0007ffe800 */
[----:B--2---:R-:W-:-:S05]  /*08e0*/  IMAD.IADD R14, R15, 0x1, R8 ;  /* 0x000000010f0e7824 */ /* 0x004fca00078e0208 */
[----:B-----5:R-:W-:-:S13]  /*08f0*/  ISETP.GT.U32.AND P0, PT, R3, R14, PT ;  /* 0x0000000e0300720c */ /* 0x020fda0003f04070 */
[----:B------:R-:W-:Y:S05]  /*0900*/  @!P0 BRA `(.L_x_20) ;  /* 0x0000000c00ac8947 */ /* 0x000fea0003800000 */
[----:B------:R-:W2:Y:S01]  /*0910*/  LDG.E.STRONG.SYS R7, desc[UR36][R6.64] ;  /* 0x0000002406077981 */ /* 0x000ea2000c1f5900 */
[----:B------:R-:W0:Y:S01]  /*0920*/  LDC.64 R10, c[0x0][0x3a0] ;  /* 0x0000e800ff0a7b82 */ /* 0x000e220000000a00 */
[----:B------:R-:W-:Y:S01]  /*0930*/  MOV R18, 0x0 ;  /* 0x0000000000127802 */ /* 0x000fe20000000f00 */
[----:B------:R-:W1:Y:S01]  /*0940*/  LDCU.64 UR4, c[0x4][0x38] ;  /* 0x01000700ff0477ac */ /* 0x000e620008000a00 */
[----:B0-----:R-:W-:Y:S01]  /*0950*/  IMAD.WIDE.U32 R10, R17, 0x4, R10 ;  /* 0x00000004110a7825 */ /* 0x001fe200078e000a */
[----:B--2---:R-:W-:-:S05]  /*0960*/  IADD3 R0, PT, PT, R12, R7, -R0 ;  /* 0x000000070c007210 */ /* 0x004fca0007ffe800 */
[----:B------:R-:W-:Y:S02]  /*0970*/  IMAD.IADD R3, R8, 0x1, R0 ;  /* 0x0000000108037824 */ /* 0x000fe400078e0200 */
[----:B------:R0:W2:Y:S03]  /*0980*/  LDC.64 R8, c[0x4][R18] ;  /* 0x0100000012087b82 */ /* 0x0000a60000000a00 */
[----:B------:R1:W-:Y:S01]  /*0990*/  STG.E.STRONG.SYS desc[UR36][R4.64], R3 ;  /* 0x0000000304007986 */ /* 0x0003e2000c115924 */
[----:B------:R-:W-:Y:S01]  /*09a0*/  @!PT LDS RZ, [RZ] ;  /* 0x00000000fffff984 */ /* 0x000fe20000000800 */
[----:B------:R-:W-:Y:S01]  /*09b0*/  @!PT LDS RZ, [RZ] ;  /* 0x00000000fffff984 */ /* 0x000fe20000000800 */
[----:B------:R-:W-:Y:S01]  /*09c0*/  @!PT LDS RZ, [RZ] ;  /* 0x00000000fffff984 */ /* 0x000fe20000000800 */
[----:B------:R-:W-:Y:S01]  /*09d0*/  @!PT LDS RZ, [RZ] ;  /* 0x00000000fffff984 */ /* 0x000fe20000000800 */
[----:B------:R-:W-:-:S00]  /*09e0*/  MEMBAR.ALL.CTA ;  /* 0x0000000000007992 */ /* 0x000fc00000008000 */
[----:B------:R-:W-:Y:S06]  /*09f0*/  MEMBAR.SC.GPU ;  /* 0x0000000000007992 */ /* 0x000fec0000002000 */
[----:B------:R-:W-:-:S00]  /*0a00*/  ERRBAR ;  /* 0x00000000000079ab */ /* 0x000fc00000000000 */
[----:B------:R-:W-:Y:S06]  /*0a10*/  CGAERRBAR ;  /* 0x00000000000075ab */ /* 0x000fec0000000000 */
[----:B------:R-:W-:Y:S04]  /*0a20*/  CCTL.IVALL ;  /* 0x00000000ff00798f */ /* 0x000fe80002000000 */
[----:B------:R0:W-:Y:S01]  /*0a30*/  STG.E desc[UR36][R10.64], R16 ;  /* 0x000000100a007986 */ /* 0x0001e2000c101924 */
[----:B-1----:R-:W-:Y:S01]  /*0a40*/  MOV R4, UR4 ;  /* 0x0000000400047c02 */ /* 0x002fe20008000f00 */
[----:B------:R-:W-:-:S02]  /*0a50*/  IMAD.U32 R5, RZ, RZ, UR5 ;  /* 0x00000005ff057e24 */ /* 0x000fc4000f8e00ff */
[----:B------:R0:W-:Y:S01]  /*0a60*/  STL.64 [R1], R16 ;  /* 0x0000001001007387 */ /* 0x0001e20000100a00 */
[----:B------:R-:W-:Y:S02]  /*0a70*/  IMAD.MOV.U32 R6, RZ, RZ, R2 ;  /* 0x000000ffff067224 */ /* 0x000fe400078e0002 */
[----:B------:R-:W-:-:S07]  /*0a80*/  IMAD.MOV.U32 R7, RZ, RZ, R22 ;  /* 0x000000ffff077224 */ /* 0x000fce00078e0016 */
[----:B------:R-:W-:-:S07]  /*0a90*/  LEPC R20, `(.L_x_21) ;  /* 0x000000001014794e */ /* 0x000fce0000000000 */
[----:B0-2---:R-:W-:Y:S05]  /*0aa0*/  CALL.ABS.NOINC R8 ;  /* 0x0000000008007343 */ /* 0x005fea0003c00000 */
.L_x_21:
[----:B------:R-:W0:Y:S02]  /*0ab0*/  LDC.64 R4, c[0x0][0x3c8] ;  /* 0x0000f200ff047b82 */ /* 0x000e240000000a00 */
[----:B0-----:R-:W-:-:S06]  /*0ac0*/  IMAD.WIDE.U32 R4, R17, 0x4, R4 ;  /* 0x0000000411047825 */ /* 0x001fcc00078e0004 */
[----:B------:R-:W2:Y:S02]  /*0ad0*/  LDG.E R4, desc[UR36][R4.64] ;  /* 0x0000002404047981 */ /* 0x000ea4000c1e1900 */
[----:B--2---:R-:W-:-:S13]  /*0ae0*/  ISETP.GE.AND P0, PT, R4, RZ, PT ;  /* 0x000000ff0400720c */ /* 0x004fda0003f06270 */
[----:B------:R-:W-:Y:S05]  /*0af0*/  @!P0 BRA `(.L_x_22) ;  /* 0x0000000c00208947 */ /* 0x000fea0003800000 */
[----:B------:R0:W-:Y:S01]  /*0b00*/  STL.64 [R1], R16 ;  /* 0x0000001001007387 */ /* 0x0001e20000100a00 */
[----:B------:R-:W1:Y:S01]  /*0b10*/  LDC.64 R18, c[0x4][R18] ;  /* 0x0100000012127b82 */ /* 0x000e620000000a00 */
[----:B------:R-:W2:Y:S01]  /*0b20*/  LDCU.64 UR4, c[0x4][0x40] ;  /* 0x01000800ff0477ac */ /* 0x000ea20008000a00 */
[----:B------:R-:W-:Y:S01]  /*0b30*/  MOV R6, R2 ;  /* 0x0000000200067202 */ /* 0x000fe20000000f00 */
[----:B------:R-:W-:Y:S02]  /*0b40*/  IMAD.MOV.U32 R7, RZ, RZ, R22 ;  /* 0x000000ffff077224 */ /* 0x000fe400078e0016 */
[----:B--2---:R-:W-:Y:S02]  /*0b50*/  IMAD.U32 R4, RZ, RZ, UR4 ;  /* 0x00000004ff047e24 */ /* 0x004fe4000f8e00ff */
[----:B0-----:R-:W-:-:S07]  /*0b60*/  IMAD.U32 R5, RZ, RZ, UR5 ;  /* 0x00000005ff057e24 */ /* 0x001fce000f8e00ff */
[----:B------:R-:W-:-:S07]  /*0b70*/  LEPC R20, `(.L_x_23) ;  /* 0x000000001014794e */ /* 0x000fce0000000000 */
[----:B-1----:R-:W-:Y:S05]  /*0b80*/  CALL.ABS.NOINC R18 ;  /* 0x0000000012007343 */ /* 0x002fea0003c00000 */
.L_x_23:
[----:B------:R-:W0:Y:S02]  /*0b90*/  LDC.64 R4, c[0x0][0x3c8] ;  /* 0x0000f200ff047b82 */ /* 0x000e240000000a00 */
[----:B0-----:R-:W-:-:S06]  /*0ba0*/  IMAD.WIDE.U32 R6, R17, 0x4, R4 ;  /* 0x0000000411067825 */ /* 0x001fcc00078e0004 */
[----:B------:R-:W0:Y:S01]  /*0bb0*/  LDC.64 R4, c[0x0][0x3e8] ;  /* 0x0000fa00ff047b82 */ /* 0x000e220000000a00 */
[----:B------:R-:W0:Y:S02]  /*0bc0*/  LDG.E R6, desc[UR36][R6.64] ;  /* 0x0000002406067981 */ /* 0x000e24000c1e1900 */
[----:B0-----:R-:W-:-:S06]  /*0bd0*/  IMAD.WIDE R4, R6, 0x4, R4 ;  /* 0x0000000406047825 */ /* 0x001fcc00078e0204 */
[----:B------:R-:W2:Y:S01]  /*0be0*/  LDG.E R4, desc[UR36][R4.64] ;  /* 0x0000002404047981 */ /* 0x000ea2000c1e1900 */
[----:B------:R-:W-:Y:S01]  /*0bf0*/  BSSY B0, `(.L_x_24) ;  /* 0x0000092000007945 */ /* 0x000fe20003800000 */
[----:B------:R-:W-:Y:S02]  /*0c00*/  IMAD.MOV.U32 R3, RZ, RZ, -0x1 ;  /* 0xffffffffff037424 */ /* 0x000fe400078e00ff */
[----:B------:R-:W-:Y:S01]  /*0c10*/  IMAD R0, R25, R6, RZ ;  /* 0x0000000619007224 */ /* 0x000fe200078e02ff */
[----:B--2---:R-:W-:-:S13]  /*0c20*/  ISETP.GE.AND P0, PT, R4, 0x1, PT ;  /* 0x000000010400780c */ /* 0x004fda0003f06270 */
[----:B------:R-:W-:Y:S05]  /*0c30*/  @!P0 BRA `(.L_x_25) ;  /* 0x0000000800348947 */ /* 0x000fea0003800000 */
[----:B------:R-:W-:Y:S01]  /*0c40*/  VIADD R3, R0, 0x1 ;  /* 0x0000000100037836 */ /* 0x000fe20000000000 */
[----:B------:R-:W-:Y:S01]  /*0c50*/  BSSY B1, `(.L_x_26) ;  /* 0x0000044000017945 */ /* 0x000fe20003800000 */
[----:B------:R-:W-:-:S03]  /*0c60*/  IMAD.MOV.U32 R8, RZ, RZ, R0 ;  /* 0x000000ffff087224 */ /* 0x000fc600078e0000 */
[----:B------:R-:W-:-:S05]  /*0c70*/  VIADDMNMX R3, R4, R0, R3, !PT ;  /* 0x0000000004037246 */ /* 0x000fca0007800103 */
[----:B------:R-:W-:Y:S02]  /*0c80*/  IMAD.IADD R4, R0, 0x1, -R3 ;  /* 0x0000000100047824 */ /* 0x000fe400078e0a03 */
[----:B------:R-:W-:Y:S01]  /*0c90*/  IMAD.IADD R6, R3, 0x1, -R0 ;  /* 0x0000000103067824 */ /* 0x000fe200078e0a00 */
[----:B------:R-:W-:Y:S02]  /*0ca0*/  MOV R3, 0xffffffff ;  /* 0xffffffff00037802 */ /* 0x000fe40000000f00 */
[----:B------:R-:W-:Y:S02]  /*0cb0*/  ISETP.GT.U32.AND P1, PT, R4, -0x10, PT ;  /* 0xfffffff00400780c */ /* 0x000fe40003f24070 */
[----:B------:R-:W-:-:S11]  /*0cc0*/  LOP3.LUT P0, R11, R6, 0xf, RZ, 0xc0, !PT ;  /* 0x0000000f060b7812 */ /* 0x000fd6000780c0ff */
[----:B------:R-:W-:Y:S05]  /*0cd0*/  @P1 BRA `(.L_x_27) ;  /* 0x0000000000ec1947 */ /* 0x000fea0003800000 */
[----:B------:R-:W-:Y:S02]  /*0ce0*/  IMAD.MOV.U32 R7, RZ, RZ, RZ ;  /* 0x000000ffff077224 */ /* 0x000fe400078e00ff */
[----:B------:R-:W-:Y:S02]  /*0cf0*/  IMAD.MOV.U32 R3, RZ, RZ, -0x1 ;  /* 0xffffffffff037424 */ /* 0x000fe400078e00ff */
[----:B------:R-:W-:-:S07]  /*0d00*/  IMAD.MOV.U32 R8, RZ, RZ, R0 ;  /* 0x000000ffff087224 */ /* 0x000fce00078e0000 */
.L_x_28:
[----:B------:R-:W0:Y:S02]  /*0d10*/  LDC.64 R4, c[0x4][0x10] ;  /* 0x01000400ff047b82 */ /* 0x000e240000000a00 */
[----:B0-----:R-:W-:-:S05]  /*0d20*/  IMAD.WIDE R4, R8, 0x4, R4 ;  /* 0x0000000408047825 */ /* 0x001fca00078e0204 */
[----:B------:R-:W2:Y:S04]  /*0d30*/  LDG.E.STRONG.SYS R10, desc[UR36][R4.64] ;  /* 0x00000024040a7981 */ /* 0x000ea8000c1f5900 */
[----:B------:R-:W3:Y:S04]  /*0d40*/  LDG.E.STRONG.SYS R18, desc[UR36][R4.64+0x4] ;  /* 0x0000042404127981 */ /* 0x000ee8000c1f5900 */
[----:B------:R-:W4:Y:S04]  /*0d50*/  LDG.E.STRONG.SYS R20, desc[UR36][R4.64+0x8] ;  /* 0x0000082404147981 */ /* 0x000f28000c1f5900 */
[----:B------:R-:W5:Y:S04]  /*0d60*/  LDG.E.STRONG.SYS R9, desc[UR36][R4.64+0xc] ;  /* 0x00000c2404097981 */ /* 0x000f68000c1f5900 */
[----:B------:R-:W5:Y:S04]  /*0d70*/  LDG.E.STRONG.SYS R13, desc[UR36][R4.64+0x10] ;  /* 0x00001024040d7981 */ /* 0x000f68000c1f5900 */
[----:B------:R-:W5:Y:S01]  /*0d80*/  LDG.E.STRONG.SYS R14, desc[UR36][R4.64+0x14] ;  /* 0x00001424040e7981 */ /* 0x000f62000c1f5900 */
[----:B--2---:R-:W-:-:S03]  /*0d90*/  ISETP.NE.AND P1, PT, R10, R17, PT ;  /* 0x000000110a00720c */ /* 0x004fc60003f25270 */
[----:B------:R-:W2:Y:S04]  /*0da0*/  LDG.E.STRONG.SYS R10, desc[UR36][R4.64+0x18] ;  /* 0x00001824040a7981 */ /* 0x000ea8000c1f5900 */
[----:B------:R-:W2:Y:S01]  /*0db0*/  LDG.E.STRONG.SYS R12, desc[UR36][R4.64+0x1c] ;  /* 0x00001c24040c7981 */ /* 0x000ea2000c1f5900 */
[-C--:B---3--:R-:W-:Y:S02]  /*0dc0*/  ISETP.NE.AND P2, PT, R18, R17.reuse, PT ;  /* 0x000000111200720c */ /* 0x088fe40003f45270 */
[-C--:B----4-:R-:W-:Y:S01]  /*0dd0*/  ISETP.NE.AND P4, PT, R20, R17.reuse, PT ;  /* 0x000000111400720c */ /* 0x090fe20003f85270 */
[----:B------:R-:W3:Y:S01]  /*0de0*/  LDG.E.STRONG.SYS R18, desc[UR36][R4.64+0x20] ;  /* 0x0000202404127981 */ /* 0x000ee2000c1f5900 */
[----:B-----5:R-:W-:-:S03]  /*0df0*/  ISETP.NE.AND P5, PT, R9, R17, PT ;  /* 0x000000110900720c */ /* 0x020fc60003fa5270 */
[----:B------:R-:W4:Y:S01]  /*0e00*/  LDG.E.STRONG.SYS R20, desc[UR36][R4.64+0x24] ;  /* 0x0000242404147981 */ /* 0x000f22000c1f5900 */
[----:B------:R-:W-:-:S03]  /*0e10*/  ISETP.NE.AND P6, PT, R13, R17, PT ;  /* 0x000000110d00720c */ /* 0x000fc60003fc5270 */
[----:B------:R-:W5:Y:S01]  /*0e20*/  LDG.E.STRONG.SYS R9, desc[UR36][R4.64+0x28] ;  /* 0x0000282404097981 */ /* 0x000f62000c1f5900 */
[C---:B------:R-:W-:Y:S01]  /*0e30*/  SEL R3, R8.reuse, R3, !P1 ;  /* 0x0000000308037207 */ /* 0x040fe20004800000 */
[----:B------:R-:W-:Y:S01]  /*0e40*/  @!P2 VIADD R3, R8, 0x1 ;  /* 0x000000010803a836 */ /* 0x000fe20000000000 */
[-C--:B------:R-:W-:Y:S02]  /*0e50*/  ISETP.NE.AND P3, PT, R14, R17.reuse, PT ;  /* 0x000000110e00720c */ /* 0x080fe40003f65270 */
[----:B------:R-:W5:Y:S01]  /*0e60*/  LDG.E.STRONG.SYS R14, desc[UR36][R4.64+0x2c] ;  /* 0x00002c24040e7981 */ /* 0x000f62000c1f5900 */
[----:B--2---:R-:W-:-:S03]  /*0e70*/  ISETP.NE.AND P1, PT, R10, R17, PT ;  /* 0x000000110a00720c */ /* 0x004fc60003f25270 */
[----:B------:R-:W2:Y:S01]  /*0e80*/  LDG.E.STRONG.SYS R10, desc[UR36][R4.64+0x30] ;  /* 0x00003024040a7981 */ /* 0x000ea2000c1f5900 */
[----:B------:R-:W-:-:S03]  /*0e90*/  ISETP.NE.AND P2, PT, R12, R17, PT ;  /* 0x000000110c00720c */ /* 0x000fc60003f45270 */
[----:B------:R-:W2:Y:S04]  /*0ea0*/  LDG.E.STRONG.SYS R12, desc[UR36][R4.64+0x34] ;  /* 0x00003424040c7981 */ /* 0x000ea8000c1f5900 */
[----:B------:R-:W2:Y:S04]  /*0eb0*/  LDG.E.STRONG.SYS R13, desc[UR36][R4.64+0x38] ;  /* 0x00003824040d7981 */ /* 0x000ea8000c1f5900 */
[----:B------:R0:W2:Y:S01]  /*0ec0*/  LDG.E.STRONG.SYS R15, desc[UR36][R4.64+0x3c] ;  /* 0x00003c24040f7981 */ /* 0x0000a2000c1f5900 */
[C---:B------:R-:W-:Y:S01]  /*0ed0*/  @!P4 IADD3 R3, PT, PT, R8.reuse, 0x2, RZ ;  /* 0x000000020803c810 */ /* 0x040fe20007ffe0ff */
[----:B------:R-:W-:Y:S01]  /*0ee0*/  @!P5 VIADD R3, R8, 0x3 ;  /* 0x000000030803d836 */ /* 0x000fe20000000000 */
[-C--:B---3--:R-:W-:Y:S01]  /*0ef0*/  ISETP.NE.AND P4, PT, R18, R17.reuse, PT ;  /* 0x000000111200720c */ /* 0x088fe20003f85270 */
[C---:B------:R-:W-:Y:S01]  /*0f00*/  @!P6 VIADD R3, R8.reuse, 0x4 ;  /* 0x000000040803e836 */ /* 0x040fe20000000000 */
[----:B------:R-:W-:Y:S05]  /*0f10*/  YIELD ;  /* 0x0000000000007946 */ /* 0x000fea0003800000 */
[----:B------:R-:W-:Y:S01]  /*0f20*/  @!P3 VIADD R3, R8, 0x5 ;  /* 0x000000050803b836 */ /* 0x000fe20000000000 */
[-C--:B----4-:R-:W-:Y:S01]  /*0f30*/  ISETP.NE.AND P3, PT, R20, R17.reuse, PT ;  /* 0x000000111400720c */ /* 0x090fe20003f65270 */
[C---:B------:R-:W-:Y:S01]  /*0f40*/  @!P1 VIADD R3, R8.reuse, 0x6 ;  /* 0x0000000608039836 */ /* 0x040fe20000000000 */
[-C--:B-----5:R-:W-:Y:S01]  /*0f50*/  ISETP.NE.AND P1, PT, R9, R17.reuse, PT ;  /* 0x000000110900720c */ /* 0x0a0fe20003f25270 */
[----:B------:R-:W-:Y:S01]  /*0f60*/  @!P2 VIADD R3, R8, 0x7 ;  /* 0x000000070803a836 */ /* 0x000fe20000000000 */
[----:B------:R-:W-:Y:S01]  /*0f70*/  ISETP.NE.AND P2, PT, R14, R17, PT ;  /* 0x000000110e00720c */ /* 0x000fe20003f45270 */
[----:B------:R-:W-:Y:S01]  /*0f80*/  VIADD R7, R7, 0x10 ;  /* 0x0000001007077836 */ /* 0x000fe20000000000 */
[----:B------:R-:W-:-:S02]  /*0f90*/  @!P4 IADD3 R3, PT, PT, R8, 0x8, RZ ;  /* 0x000000080803c810 */ /* 0x000fc40007ffe0ff */
[----:B0-----:R-:W-:-:S05]  /*0fa0*/  LOP3.LUT R4, R6, 0xfffffff0, RZ, 0xc0, !PT ;  /* 0xfffffff006047812 */ /* 0x001fca00078ec0ff */
[C---:B------:R-:W-:Y:S02]  /*0fb0*/  @!P3 VIADD R3, R8.reuse, 0x9 ;  /* 0x000000090803b836 */ /* 0x040fe40000000000 */
[C---:B------:R-:W-:Y:S02]  /*0fc0*/  @!P1 VIADD R3, R8.reuse, 0xa ;  /* 0x0000000a08039836 */ /* 0x040fe40000000000 */
[----:B------:R-:W-:Y:S01]  /*0fd0*/  @!P2 VIADD R3, R8, 0xb ;  /* 0x0000000b0803a836 */ /* 0x000fe20000000000 */
[-C--:B--2---:R-:W-:Y:S02]  /*0fe0*/  ISETP.NE.AND P4, PT, R10, R17.reuse, PT ;  /* 0x000000110a00720c */ /* 0x084fe40003f85270 */
[-C--:B------:R-:W-:Y:S02]  /*0ff0*/  ISETP.NE.AND P3, PT, R12, R17.reuse, PT ;  /* 0x000000110c00720c */ /* 0x080fe40003f65270 */
[-C--:B------:R-:W-:Y:S02]  /*1000*/  ISETP.NE.AND P1, PT, R13, R17.reuse, PT ;  /* 0x000000110d00720c */ /* 0x080fe40003f25270 */
[----:B------:R-:W-:-:S07]  /*1010*/  ISETP.NE.AND P2, PT, R15, R17, PT ;  /* 0x000000110f00720c */ /* 0x000fce0003f45270 */
[C---:B------:R-:W-:Y:S02]  /*1020*/  @!P4 VIADD R3, R8.reuse, 0xc ;  /* 0x0000000c0803c836 */ /* 0x040fe40000000000 */
[C---:B------:R-:W-:Y:S02]  /*1030*/  @!P3 VIADD R3, R8.reuse, 0xd ;  /* 0x0000000d0803b836 */ /* 0x040fe40000000000 */
[C---:B------:R-:W-:Y:S02]  /*1040*/  @!P1 IADD3 R3, PT, PT, R8.reuse, 0xe, RZ ;  /* 0x0000000e08039810 */ /* 0x040fe40007ffe0ff */
[----:B------:R-:W-:Y:S01]  /*1050*/  ISETP.NE.AND P1, PT, R7, R4, PT ;  /* 0x000000040700720c */ /* 0x000fe20003f25270 */
[C---:B------:R-:W-:Y:S02]  /*1060*/  @!P2 VIADD R3, R8.reuse, 0xf ;  /* 0x0000000f0803a836 */ /* 0x040fe40000000000 */
[----:B------:R-:W-:-:S10]  /*1070*/  VIADD R8, R8, 0x10 ;  /* 0x0000001008087836 */ /* 0x000fd40000000000 */
[----:B------:R-:W-:Y:S05]  /*1080*/  @P1 BRA `(.L_x_28) ;  /* 0xfffffffc00201947 */ /* 0x000fea000383ffff */
.L_x_27:
[----:B------:R-:W-:Y:S05]  /*1090*/  BSYNC B1 ;  /* 0x0000000000017941 */ /* 0x000fea0003800000 */
.L_x_26:
[----:B------:R-:W-:Y:S05]  /*10a0*/  @!P0 BRA `(.L_x_25) ;  /* 0x0000000400188947 */ /* 0x000fea0003800000 */
[----:B------:R-:W-:Y:S01]  /*10b0*/  ISETP.GE.U32.AND P1, PT, R11, 0x8, PT ;  /* 0x000000080b00780c */ /* 0x000fe20003f26070 */
[----:B------:R-:W-:Y:S01]  /*10c0*/  BSSY.RECONVERGENT B1, `(.L_x_29) ;  /* 0x000001e000017945 */ /* 0x000fe20003800200 */
[----:B------:R-:W-:-:S11]  /*10d0*/  LOP3.LUT P0, R11, R6, 0x7, RZ, 0xc0, !PT ;  /* 0x00000007060b7812 */ /* 0x000fd6000780c0ff */
[----:B------:R-:W-:Y:S05]  /*10e0*/  @!P1 BRA `(.L_x_30) ;  /* 0x00000000006c9947 */ /* 0x000fea0003800000 */
[----:B------:R-:W0:Y:S02]  /*10f0*/  LDC.64 R4, c[0x4][0x10] ;  /* 0x01000400ff047b82 */ /* 0x000e240000000a00 */
[----:B0-----:R-:W-:-:S05]  /*1100*/  IMAD.WIDE R4, R8, 0x4, R4 ;  /* 0x0000000408047825 */ /* 0x001fca00078e0204 */
[----:B------:R-:W2:Y:S04]  /*1110*/  LDG.E.STRONG.SYS R10, desc[UR36][R4.64] ;  /* 0x00000024040a7981 */ /* 0x000ea8000c1f5900 */
[----:B------:R-:W3:Y:S04]  /*1120*/  LDG.E.STRONG.SYS R12, desc[UR36][R4.64+0x4] ;  /* 0x00000424040c7981 */ /* 0x000ee8000c1f5900 */
[----:B------:R-:W4:Y:S04]  /*1130*/  LDG.E.STRONG.SYS R14, desc[UR36][R4.64+0x8] ;  /* 0x00000824040e7981 */ /* 0x000f28000c1f5900 */
[----:B------:R-:W5:Y:S04]  /*1140*/  LDG.E.STRONG.SYS R18, desc[UR36][R4.64+0xc] ;  /* 0x00000c2404127981 */ /* 0x000f68000c1f5900 */
[----:B------:R-:W5:Y:S04]  /*1150*/  LDG.E.STRONG.SYS R20, desc[UR36][R4.64+0x10] ;  /* 0x0000102404147981 */ /* 0x000f68000c1f5900 */
[----:B------:R-:W5:Y:S04]  /*1160*/  LDG.E.STRONG.SYS R7, desc[UR36][R4.64+0x14] ;  /* 0x0000142404077981 */ /* 0x000f68000c1f5900 */
[----:B------:R-:W5:Y:S04]  /*1170*/  LDG.E.STRONG.SYS R9, desc[UR36][R4.64+0x18] ;  /* 0x0000182404097981 */ /* 0x000f68000c1f5900 */
[----:B------:R-:W5:Y:S01]  /*1180*/  LDG.E.STRONG.SYS R13, desc[UR36][R4.64+0x1c] ;  /* 0x00001c24040d7981 */ /* 0x000f62000c1f5900 */
[----:B--2---:R-:W-:-:S02]  /*1190*/  ISETP.NE.AND P2, PT, R10, R17, PT ;  /* 0x000000110a00720c */ /* 0x004fc40003f45270 */
[----:B---3--:R-:W-:Y:S02]  /*11a0*/  ISETP.NE.AND P3, PT, R12, R17, PT ;  /* 0x000000110c00720c */ /* 0x008fe40003f65270 */
[----:B------:R-:W-:Y:S02]  /*11b0*/  SEL R3, R8, R3, !P2 ;  /* 0x0000000308037207 */ /* 0x000fe40005000000 */
[-C--:B----4-:R-:W-:Y:S02]  /*11c0*/  ISETP.NE.AND P4, PT, R14, R17.reuse, PT ;  /* 0x000000110e00720c */ /* 0x090fe40003f85270 */
[-C--:B-----5:R-:W-:Y:S02]  /*11d0*/  ISETP.NE.AND P1, PT, R18, R17.reuse, PT ;  /* 0x000000111200720c */ /* 0x0a0fe40003f25270 */
[----:B------:R-:W-:-:S05]  /*11e0*/  ISETP.NE.AND P2, PT, R20, R17, PT ;  /* 0x000000111400720c */ /* 0x000fca0003f45270 */
[----:B------:R-:W-:Y:S01]  /*11f0*/  @!P3 VIADD R3, R8, 0x1 ;  /* 0x000000010803b836 */ /* 0x000fe20000000000 */
[----:B------:R-:W-:-:S03]  /*1200*/  ISETP.NE.AND P3, PT, R7, R17, PT ;  /* 0x000000110700720c */ /* 0x000fc60003f65270 */
[C---:B------:R-:W-:Y:S01]  /*1210*/  @!P4 VIADD R3, R8.reuse, 0x2 ;  /* 0x000000020803c836 */ /* 0x040fe20000000000 */
[-C--:B------:R-:W-:Y:S02]  /*1220*/  ISETP.NE.AND P4, PT, R9, R17.reuse, PT ;  /* 0x000000110900720c */ /* 0x080fe40003f85270 */
[C---:B------:R-:W-:Y:S02]  /*1230*/  @!P1 IADD3 R3, PT, PT, R8.reuse, 0x3, RZ ;  /* 0x0000000308039810 */ /* 0x040fe40007ffe0ff */
[----:B------:R-:W-:Y:S01]  /*1240*/  ISETP.NE.AND P1, PT, R13, R17, PT ;  /* 0x000000110d00720c */ /* 0x000fe20003f25270 */
[----:B------:R-:W-:-:S04]  /*1250*/  @!P2 VIADD R3, R8, 0x4 ;  /* 0x000000040803a836 */ /* 0x000fc80000000000 */
[----:B------:R-:W-:-:S04]  /*1260*/  @!P3 VIADD R3, R8, 0x5 ;  /* 0x000000050803b836 */ /* 0x000fc80000000000 */
[----:B------:R-:W-:-:S04]  /*1270*/  @!P4 VIADD R3, R8, 0x6 ;  /* 0x000000060803c836 */ /* 0x000fc80000000000 */
[C---:B------:R-:W-:Y:S02]  /*1280*/  @!P1 VIADD R3, R8.reuse, 0x7 ;  /* 0x0000000708039836 */ /* 0x040fe40000000000 */
[----:B------:R-:W-:-:S07]  /*1290*/  VIADD R8, R8, 0x8 ;  /* 0x0000000808087836 */ /* 0x000fce0000000000 */
.L_x_30:
[----:B------:R-:W-:Y:S05]  /*12a0*/  BSYNC.RECONVERGENT B1 ;  /* 0x0000000000017941 */ /* 0x000fea0003800200 */
.L_x_29:
[----:B------:R-:W-:Y:S05]  /*12b0*/  @!P0 BRA `(.L_x_25) ;  /* 0x0000000000948947 */ /* 0x000fea0003800000 */
[----:B------:R-:W-:Y:S01]  /*12c0*/  ISETP.GE.U32.AND P0, PT, R11, 0x4, PT ;  /* 0x000000040b00780c */ /* 0x000fe20003f06070 */
[----:B------:R-:W-:Y:S01]  /*12d0*/  BSSY.RECONVERGENT B1, `(.L_x_31) ;  /* 0x0000013000017945 */ /* 0x000fe20003800200 */
[----:B------:R-:W-:-:S04]  /*12e0*/  LOP3.LUT R6, R6, 0x3, RZ, 0xc0, !PT ;  /* 0x0000000306067812 */ /* 0x000fc800078ec0ff */
[----:B------:R-:W-:-:S07]  /*12f0*/  ISETP.NE.AND P4, PT, R6, RZ, PT ;  /* 0x000000ff0600720c */ /* 0x000fce0003f85270 */
[----:B------:R-:W-:Y:S06]  /*1300*/  @!P0 BRA `(.L_x_32) ;  /* 0x00000000003c8947 */ /* 0x000fec0003800000 */
[----:B------:R-:W0:Y:S02]  /*1310*/  LDC.64 R4, c[0x4][0x10] ;  /* 0x01000400ff047b82 */ /* 0x000e240000000a00 */
[----:B0-----:R-:W-:-:S05]  /*1320*/  IMAD.WIDE R4, R8, 0x4, R4 ;  /* 0x0000000408047825 */ /* 0x001fca00078e0204 */
[----:B------:R-:W2:Y:S04]  /*1330*/  LDG.E.STRONG.SYS R10, desc[UR36][R4.64] ;  /* 0x00000024040a7981 */ /* 0x000ea8000c1f5900 */
[----:B------:R-:W3:Y:S04]  /*1340*/  LDG.E.STRONG.SYS R12, desc[UR36][R4.64+0x4] ;  /* 0x00000424040c7981 */ /* 0x000ee8000c1f5900 */
[----:B------:R-:W4:Y:S04]  /*1350*/  LDG.E.STRONG.SYS R14, desc[UR36][R4.64+0x8] ;  /* 0x00000824040e7981 */ /* 0x000f28000c1f5900 */
[----:B------:R-:W5:Y:S01]  /*1360*/  LDG.E.STRONG.SYS R18, desc[UR36][R4.64+0xc] ;  /* 0x00000c2404127981 */ /* 0x000f62000c1f5900 */
[----:B--2---:R-:W-:-:S02]  /*1370*/  ISETP.NE.AND P0, PT, R10, R17, PT ;  /* 0x000000110a00720c */ /* 0x004fc40003f05270 */
[----:B---3--:R-:W-:Y:S02]  /*1380*/  ISETP.NE.AND P1, PT, R12, R17, PT ;  /* 0x000000110c00720c */ /* 0x008fe40003f25270 */
[----:B------:R-:W-:Y:S02]  /*1390*/  SEL R3, R8, R3, !P0 ;  /* 0x0000000308037207 */ /* 0x000fe40004000000 */
[-C--:B----4-:R-:W-:Y:S02]  /*13a0*/  ISETP.NE.AND P2, PT, R14, R17.reuse, PT ;  /* 0x000000110e00720c */ /* 0x090fe40003f45270 */
[----:B-----5:R-:W-:-:S07]  /*13b0*/  ISETP.NE.AND P3, PT, R18, R17, PT ;  /* 0x000000111200720c */ /* 0x020fce0003f65270 */
[----:B------:R-:W-:-:S04]  /*13c0*/  @!P1 IADD3 R3, PT, PT, R8, 0x1, RZ ;  /* 0x0000000108039810 */ /* 0x000fc80007ffe0ff */
[C---:B------:R-:W-:Y:S02]  /*13d0*/  @!P2 VIADD R3, R8.reuse, 0x2 ;  /* 0x000000020803a836 */ /* 0x040fe40000000000 */
[C---:B------:R-:W-:Y:S02]  /*13e0*/  @!P3 VIADD R3, R8.reuse, 0x3 ;  /* 0x000000030803b836 */ /* 0x040fe40000000000 */
[----:B------:R-:W-:-:S07]  /*13f0*/  VIADD R8, R8, 0x4 ;  /* 0x0000000408087836 */ /* 0x000fce0000000000 */
.L_x_32:
[----:B------:R-:W-:Y:S05]  /*1400*/  BSYNC.RECONVERGENT B1 ;  /* 0x0000000000017941 */ /* 0x000fea0003800200 */
.L_x_31:
[----:B------:R-:W-:Y:S05]  /*1410*/  @!P4 BRA `(.L_x_25) ;  /* 0x00000000003cc947 */ /* 0x000fea0003800000 */
[----:B------:R-:W0:Y:S02]  /*1420*/  LDC.64 R4, c[0x4][0x10] ;  /* 0x01000400ff047b82 */ /* 0x000e240000000a00 */
[----:B0-----:R-:W-:-:S05]  /*1430*/  IMAD.WIDE R4, R8, 0x4, R4 ;  /* 0x0000000408047825 */ /* 0x001fca00078e0204 */
[----:B------:R-:W2:Y:S01]  /*1440*/  LDG.E.STRONG.SYS R10, desc[UR36][R4.64] ;  /* 0x00000024040a7981 */ /* 0x000ea2000c1f5900 */
[----:B------:R-:W-:Y:S02]  /*1450*/  ISETP.NE.AND P1, PT, R6, 0x1, PT ;  /* 0x000000010600780c */ /* 0x000fe40003f25270 */
[----:B--2---:R-:W-:-:S04]  /*1460*/  ISETP.NE.AND P0, PT, R10, R17, PT ;  /* 0x000000110a00720c */ /* 0x004fc80003f05270 */
[----:B------:R-:W-:-:S07]  /*1470*/  SEL R3, R8, R3, !P0 ;  /* 0x0000000308037207 */ /* 0x000fce0004000000 */
[----:B------:R-:W-:Y:S05]  /*1480*/  @!P1 BRA `(.L_x_25) ;  /* 0x0000000000209947 */ /* 0x000fea0003800000 */
[----:B------:R-:W2:Y:S01]  /*1490*/  LDG.E.STRONG.SYS R10, desc[UR36][R4.64+0x4] ;  /* 0x00000424040a7981 */ /* 0x000ea2000c1f5900 */
[----:B------:R-:W-:Y:S02]  /*14a0*/  ISETP.NE.AND P1, PT, R6, 0x2, PT ;  /* 0x000000020600780c */ /* 0x000fe40003f25270 */
[----:B--2---:R-:W-:-:S13]  /*14b0*/  ISETP.NE.AND P0, PT, R10, R17, PT ;  /* 0x000000110a00720c */ /* 0x004fda0003f05270 */
[----:B------:R-:W-:Y:S01]  /*14c0*/  @!P0 VIADD R3, R8, 0x1 ;  /* 0x0000000108038836 */ /* 0x000fe20000000000 */
[----:B------:R-:W-:Y:S06]  /*14d0*/  @!P1 BRA `(.L_x_25) ;  /* 0x00000000000c9947 */ /* 0x000fec0003800000 */
[----:B------:R-:W2:Y:S02]  /*14e0*/  LDG.E.STRONG.SYS R4, desc[UR36][R4.64+0x8] ;  /* 0x0000082404047981 */ /* 0x000ea4000c1f5900 */
[----:B--2---:R-:W-:-:S13]  /*14f0*/  ISETP.NE.AND P0, PT, R4, R17, PT ;  /* 0x000000110400720c */ /* 0x004fda0003f05270 */
[----:B------:R-:W-:-:S07]  /*1500*/  @!P0 VIADD R3, R8, 0x2 ;  /* 0x0000000208038836 */ /* 0x000fce0000000000 */
.L_x_25:
[----:B------:R-:W-:Y:S05]  /*1510*/  BSYNC B0 ;  /* 0x0000000000007941 */ /* 0x000fea0003800000 */
.L_x_24:
[----:B------:R-:W0:Y:S01]  /*1520*/  LDC.64 R4, c[0x4][0x10] ;  /* 0x01000400ff047b82 */ /* 0x000e220000000a00 */
[C---:B------:R-:W-:Y:S01]  /*1530*/  ISETP.GT.AND P0, PT, R3.reuse, R0, PT ;  /* 0x000000000300720c */ /* 0x040fe20003f04270 */
[----:B------:R-:W-:Y:S03]  /*1540*/  BSSY B0, `(.L_x_33) ;  /* 0x0000019000007945 */ /* 0x000fe60003800000 */
[----:B------:R-:W-:-:S03]  /*1550*/  ISETP.LT.OR P0, PT, R3, 0x1, !P0 ;  /* 0x000000010300780c */ /* 0x000fc60004701670 */
[----:B------:R-:W1:Y:S10]  /*1560*/  LDC.64 R6, c[0x4][0x8] ;  /* 0x01000200ff067b82 */ /* 0x000e740000000a00 */
[----:B------:R-:W-:Y:S05]  /*1570*/  @P0 BRA `(.L_x_34) ;  /* 0x0000000000540947 */ /* 0x000fea0003800000 */
.L_x_35:
[----:B---3--:R-:W-:-:S04]  /*1580*/  IADD3 R8, PT, PT, R3, -0x1, RZ ;  /* 0xffffffff03087810 */ /* 0x008fc80007ffe0ff */
[----:B------:R-:W-:-:S04]  /*1590*/  LEA.HI R17, R8, R8, RZ, 0x1 ;  /* 0x0000000808117211 */ /* 0x000fc800078f08ff */
[----:B------:R-:W-:-:S05]  /*15a0*/  SHF.R.S32.HI R17, RZ, 0x1, R17 ;  /* 0x00000001ff117819 */ /* 0x000fca0000011411 */
[----:B0-----:R-:W-:-:S05]  /*15b0*/  IMAD.WIDE.U32 R8, R17, 0x4, R4 ;  /* 0x0000000411087825 */ /* 0x001fca00078e0004 */
[----:B------:R-:W1:Y:S01]  /*15c0*/  LDG.E.STRONG.SYS R13, desc[UR36][R8.64] ;  /* 0x00000024080d7981 */ /* 0x000e62000c1f5900 */
[----:B------:R-:W-:-:S04]  /*15d0*/  IMAD.WIDE.U32 R10, R3, 0x4, R4 ;  /* 0x00000004030a7825 */ /* 0x000fc800078e0004 */
        /* <DEDUP_REMOVED lines=10> */
[----:B------:R-:W-:Y:S01]  /*1680*/  ISETP.GT.AND P0, PT, R17, R0, PT ;  /* 0x000000001100720c */ /* 0x000fe20003f04270 */
[----:B------:R-:W-:Y:S02]  /*1690*/  IMAD.MOV.U32 R3, RZ, RZ, R17 ;  /* 0x000000ffff037224 */ /* 0x000fe400078e0011 */
[----:B---3--:R3:W-:Y:S04]  /*16a0*/  STG.E.STRONG.SYS desc[UR36][R10.64], R15 ;  /* 0x0000000f0a007986 */ /* 0x0087e8000c115924 */
[----:B--2---:R3:W-:Y:S06]  /*16b0*/  STG.E.STRONG.SYS desc[UR36][R8.64], R13 ;  /* 0x0000000d08007986 */ /* 0x0047ec000c115924 */
[----:B------:R-:W-:Y:S05]  /*16c0*/  @P0 BRA `(.L_x_35) ;  /* 0xfffffffc00ac0947 */ /* 0x000fea000383ffff */
.L_x_34:
[----:B------:R-:W-:Y:S05]  /*16d0*/  BSYNC B0 ;  /* 0x0000000000007941 */ /* 0x000fea0003800000 */
.L_x_33:
        /* <DEDUP_REMOVED lines=8> */
[----:B------:R-:W-:Y:S01]  /*1760*/  CCTL.IVALL ;  /* 0x00000000ff00798f */ /* 0x000fe20002000000 */
[----:B------:R-:W-:Y:S05]  /*1770*/  BRA `(.L_x_20) ;  /* 0x0000000000107947 */ /* 0x000fea0003800000 */
.L_x_22:
[----:B------:R-:W0:Y:S01]  /*1780*/  LDC.64 R4, c[0x0][0x3e0] ;  /* 0x0000f800ff047b82 */ /* 0x000e220000000a00 */
[----:B------:R-:W-:Y:S02]  /*1790*/  IMAD.MOV.U32 R3, RZ, RZ, 0x1 ;  /* 0x00000001ff037424 */ /* 0x000fe400078e00ff */
[----:B0-----:R-:W-:-:S05]  /*17a0*/  IMAD.WIDE.U32 R4, R17, 0x4, R4 ;  /* 0x0000000411047825 */ /* 0x001fca00078e0004 */
[----:B------:R2:W-:Y:S02]  /*17b0*/  STG.E desc[UR36][R4.64], R3 ;  /* 0x0000000304007986 */ /* 0x0005e4000c101924 */
.L_x_20:
[----:B------:R-:W-:Y:S05]  /*17c0*/  BSYNC B6 ;  /* 0x0000000000067941 */ /* 0x000fea0003800000 */
.L_x_19:
[----:B0-2---:R-:W-:Y:S02]  /*17d0*/  IMAD.MOV.U32 R4, RZ, RZ, 0x1 ;  /* 0x00000001ff047424 */ /* 0x005fe400078e00ff */
[----:B------:R-:W-:-:S05]  /*17e0*/  IMAD.MOV.U32 R5, RZ, RZ, RZ ;  /* 0x000000ffff057224 */ /* 0x000fca00078e00ff */
[----:B------:R0:W5:Y:S02]  /*17f0*/  ATOMG.E.CAS.STRONG.GPU PT, RZ, [R28], R4, R5 ;  /* 0x000000041cff73a9 */ /* 0x00016400001ee105 */
.L_x_14:
[----:B------:R-:W-:Y:S05]  /*1800*/  BSYNC B7 ;  /* 0x0000000000077941 */ /* 0x000fea0003800000 */
.L_x_13:
[----:B------:R-:W-:-:S05]  /*1810*/  VIADD R26, R26, 0x1 ;  /* 0x000000011a1a7836 */ /* 0x000fca0000000000 */
[----:B------:R-:W-:-:S13]  /*1820*/  ISETP.NE.AND P0, PT, R26, R27, PT ;  /* 0x0000001b1a00720c */ /* 0x000fda0003f05270 */
[----:B------:R-:W-:Y:S05]  /*1830*/  @P0 BRA `(.L_x_36) ;  /* 0xffffffec00400947 */ /* 0x000fea000383ffff */
.L_x_12:
[----:B------:R-:W-:Y:S05]  /*1840*/  BSYNC B8 ;  /* 0x0000000000087941 */ /* 0x000fea0003800000 */
.L_x_11:
[----:B------:R-:W-:Y:S01]  /*1850*/  MOV R17, 0x0 ;  /* 0x0000000000117802 */ /* 0x000fe20000000f00 */
[----:B------:R2:W-:Y:S01]  /*1860*/  STL [R1], R24 ;  /* 0x0000001801007387 */ /* 0x0005e20000100800 */
[----:B------:R-:W0:Y:S01]  /*1870*/  LDCU.64 UR4, c[0x4][0x48] ;  /* 0x01000900ff0477ac */ /* 0x000e220008000a00 */
[----:B-1----:R-:W-:Y:S01]  /*1880*/  IMAD.MOV.U32 R6, RZ, RZ, R2 ;  /* 0x000000ffff067224 */ /* 0x002fe200078e0002 */
[----:B---3--:R2:W1:Y:S01]  /*1890*/  LDC.64 R8, c[0x4][R17] ;  /* 0x0100000011087b82 */ /* 0x0084620000000a00 */
[----:B------:R-:W-:Y:S01]  /*18a0*/  IMAD.MOV.U32 R7, RZ, RZ, R22 ;  /* 0x000000ffff077224 */ /* 0x000fe200078e0016 */
[----:B0-----:R-:W-:Y:S01]  /*18b0*/  MOV R4, UR4 ;  /* 0x0000000400047c02 */ /* 0x001fe20008000f00 */
[----:B--2---:R-:W-:-:S07]  /*18c0*/  IMAD.U32 R5, RZ, RZ, UR5 ;  /* 0x00000005ff057e24 */ /* 0x004fce000f8e00ff */
[----:B------:R-:W-:-:S07]  /*18d0*/  LEPC R20, `(.L_x_37) ;  /* 0x000000001014794e */ /* 0x000fce0000000000 */
[----:B-1---5:R-:W-:Y:S05]  /*18e0*/  CALL.ABS.NOINC R8 ;  /* 0x0000000008007343 */ /* 0x022fea0003c00000 */
.L_x_37:
[----:B------:R-:W0:Y:S02]  /*18f0*/  LDCU UR4, c[0x0][0x3f0] ;  /* 0x00007e00ff0477ac */ /* 0x000e240008000800 */
[----:B0-----:R-:W-:-:S13]  /*1900*/  ISETP.NE.AND P0, PT, RZ, UR4, PT ;  /* 0x00000004ff007c0c */ /* 0x001fda000bf05270 */
[----:B------:R-:W-:Y:S05]  /*1910*/  @!P0 EXIT ;  /* 0x000000000000894d */ /* 0x000fea0003800000 */
[----:B------:R-:W0:Y:S01]  /*1920*/  LDC R19, c[0x0][0x3d0] ;  /* 0x0000f400ff137b82 */ /* 0x000e220000000800 */
[----:B------:R-:W1:Y:S01]  /*1930*/  LDCU.64 UR4, c[0x4][0x50] ;  /* 0x01000a00ff0477ac */ /* 0x000e620008000a00 */
[----:B------:R-:W-:-:S06]  /*1940*/  CS2R R6, SRZ ;  /* 0x0000000000067805 */ /* 0x000fcc000001ff00 */
[----:B------:R2:W3:Y:S01]  /*1950*/  LDC.64 R8, c[0x4][R17] ;  /* 0x0100000011087b82 */ /* 0x0004e20000000a00 */
[----:B-1----:R-:W-:Y:S01]  /*1960*/  IMAD.U32 R4, RZ, RZ, UR4 ;  /* 0x00000004ff047e24 */ /* 0x002fe2000f8e00ff */
[----:B------:R-:W-:Y:S01]  /*1970*/  MOV R5, UR5 ;  /* 0x0000000500057c02 */ /* 0x000fe20008000f00 */
[----:B0-----:R-:W-:-:S05]  /*1980*/  VIADD R19, R19, 0xffffffff ;  /* 0xffffffff13137836 */ /* 0x001fca0000000000 */
[----:B------:R-:W-:-:S04]  /*1990*/  ISETP.NE.AND P0, PT, R16, R19, PT ;  /* 0x000000131000720c */ /* 0x000fc80003f05270 */
[----:B--23--:R-:W-:-:S09]  /*19a0*/  P2R R0, PR, RZ, 0x1 ;  /* 0x00000001ff007803 */ /* 0x00cfd20000000000 */
[----:B------:R-:W-:-:S07]  /*19b0*/  LEPC R20, `(.L_x_38) ;  /* 0x000000001014794e */ /* 0x000fce0000000000 */
[----:B------:R-:W-:Y:S05]  /*19c0*/  CALL.ABS.NOINC R8 ;  /* 0x0000000008007343 */ /* 0x000fea0003c00000 */
.L_x_38:
[----:B------:R-:W0:Y:S01]  /*19d0*/  LDC.64 R4, c[0x0][0x3f8] ;  /* 0x0000fe00ff047b82 */ /* 0x000e220000000a00 */
[C---:B------:R-:W-:Y:S01]  /*19e0*/  ISETP.NE.AND P6, PT, R16.reuse, R19, PT ;  /* 0x000000131000720c */ /* 0x040fe20003fc5270 */
[----:B0-----:R-:W-:-:S12]  /*19f0*/  IMAD.WIDE R4, R16, 0x4, R4 ;  /* 0x0000000410047825 */ /* 0x001fd800078e0204 */
[----:B------:R-:W2:Y:S04]  /*1a00*/  @P6 LDG.E R23, desc[UR36][R4.64+0x4] ;  /* 0x0000042404176981 */ /* 0x000ea8000c1e1900 */
[----:B------:R-:W2:Y:S02]  /*1a10*/  LDG.E R26, desc[UR36][R4.64] ;  /* 0x00000024041a7981 */ /* 0x000ea4000c1e1900 */
[----:B--2---:R-:W-:-:S13]  /*1a20*/  ISETP.GE.AND P0, PT, R26, R23, PT ;  /* 0x000000171a00720c */ /* 0x004fda0003f06270 */
[----:B------:R-:W-:Y:S05]  /*1a30*/  @P0 EXIT ;  /* 0x000000000000094d */ /* 0x000fea0003800000 */
[----:B------:R-:W0:Y:S02]  /*1a40*/  LDC R0, c[0x0][0x3d8] ;  /* 0x0000f600ff007b82 */ /* 0x000e240000000800 */
[----:B0-----:R-:W-:Y:S01]  /*1a50*/  IABS R3, R0 ;  /* 0x0000000000037213 */ /* 0x001fe20000000000 */
[----:B------:R-:W-:-:S03]  /*1a60*/  IMAD.IADD R19, R19, 0x1, R0 ;  /* 0x0000000113137824 */ /* 0x000fc600078e0200 */
[----:B------:R-:W0:Y:S08]  /*1a70*/  I2F.RP R6, R3 ;  /* 0x0000000300067306 */ /* 0x000e300000209400 */
[----:B0-----:R-:W0:Y:S02]  /*1a80*/  MUFU.RCP R6, R6 ;  /* 0x0000000600067308 */ /* 0x001e240000001000 */
[----:B0-----:R-:W-:-:S06]  /*1a90*/  VIADD R4, R6, 0xffffffe ;  /* 0x0ffffffe06047836 */ /* 0x001fcc0000000000 */
[----:B------:R0:W1:Y:S02]  /*1aa0*/  F2I.FTZ.U32.TRUNC.NTZ R5, R4 ;  /* 0x0000000400057305 */ /* 0x000064000021f000 */
[----:B0-----:R-:W-:Y:S02]  /*1ab0*/  IMAD.MOV.U32 R4, RZ, RZ, RZ ;  /* 0x000000ffff047224 */ /* 0x001fe400078e00ff */
        /* <DEDUP_REMOVED lines=10> */
[-C--:B------:R-:W-:Y:S01]  /*1b60*/  @!P0 IADD3 R8, PT, PT, R8, -R3.reuse, RZ ;  /* 0x8000000308088210 */ /* 0x080fe20007ffe0ff */
[----:B------:R-:W-:Y:S01]  /*1b70*/  @!P0 VIADD R24, R24, 0x1 ;  /* 0x0000000118188836 */ /* 0x000fe20000000000 */
[----:B------:R-:W-:Y:S02]  /*1b80*/  ISETP.NE.AND P0, PT, R0, RZ, PT ;  /* 0x000000ff0000720c */ /* 0x000fe40003f05270 */
[----:B------:R-:W-:-:S13]  /*1b90*/  ISETP.GE.U32.AND P1, PT, R8, R3, PT ;  /* 0x000000030800720c */ /* 0x000fda0003f26070 */
[----:B------:R-:W-:-:S04]  /*1ba0*/  @P1 VIADD R24, R24, 0x1 ;  /* 0x0000000118181836 */ /* 0x000fc80000000000 */
[----:B------:R-:W-:Y:S01]  /*1bb0*/  @!P2 IMAD.MOV R24, RZ, RZ, -R24 ;  /* 0x000000ffff18a224 */ /* 0x000fe200078e0a18 */
[----:B------:R-:W-:-:S07]  /*1bc0*/  @!P0 LOP3.LUT R24, RZ, R0, RZ, 0x33, !PT ;  /* 0x00000000ff188212 */ /* 0x000fce00078e33ff */
.L_x_60:
[----:B0-----:R-:W0:Y:S02]  /*1bd0*/  LDC.64 R4, c[0x0][0x400] ;  /* 0x00010000ff047b82 */ /* 0x001e240000000a00 */
[----:B0-----:R-:W-:-:S05]  /*1be0*/  IMAD.WIDE R4, R26, 0x4, R4 ;  /* 0x000000041a047825 */ /* 0x001fca00078e0204 */
[----:B------:R-:W2:Y:S01]  /*1bf0*/  LDG.E R17, desc[UR36][R4.64] ;  /* 0x0000002404117981 */ /* 0x000ea2000c1e1900 */
[----:B------:R-:W-:Y:S05]  /*1c00*/  YIELD ;  /* 0x0000000000007946 */ /* 0x000fea0003800000 */
[----:B------:R-:W-:Y:S01]  /*1c10*/  BSSY B6, `(.L_x_39) ;  /* 0x0000110000067945 */ /* 0x000fe20003800000 */
[----:B--2---:R-:W-:-:S13]  /*1c20*/  ISETP.GE.AND P0, PT, R17, RZ, PT ;  /* 0x000000ff1100720c */ /* 0x004fda0003f06270 */
[----:B---3-5:R-:W-:Y:S05]  /*1c30*/  @!P0 BRA `(.L_x_40) ;  /* 0x0000001000348947 */ /* 0x028fea0003800000 */
[----:B------:R-:W0:Y:S01]  /*1c40*/  LDC.64 R10, c[0x0][0x3b8] ;  /* 0x0000ee00ff0a7b82 */ /* 0x000e220000000a00 */
[----:B------:R-:W-:Y:S01]  /*1c50*/  BSSY B0, `(.L_x_41) ;  /* 0x0000008000007945 */ /* 0x000fe20003800000 */
[----:B------:R-:W-:Y:S02]  /*1c60*/  IMAD.MOV.U32 R5, RZ, RZ, 0x1 ;  /* 0x00000001ff057424 */ /* 0x000fe400078e00ff */
[----:B0-----:R-:W-:-:S07]  /*1c70*/  IMAD.WIDE.U32 R10, R17, 0x4, R10 ;  /* 0x00000004110a7825 */ /* 0x001fce00078e000a */
.L_x_42:
[----:B------:R-:W-:Y:S01]  /*1c80*/  IMAD.MOV.U32 R4, RZ, RZ, RZ ;  /* 0x000000ffff047224 */ /* 0x000fe200078e00ff */
[----:B------:R-:W-:Y:S05]  /*1c90*/  YIELD ;  /* 0x0000000000007946 */ /* 0x000fea0003800000 */
[----:B------:R-:W2:Y:S02]  /*1ca0*/  ATOMG.E.CAS.STRONG.GPU PT, R0, [R10], R4, R5 ;  /* 0x000000040a0073a9 */ /* 0x000ea400001ee105 */
[----:B--2---:R-:W-:-:S13]  /*1cb0*/  ISETP.NE.AND P0, PT, R0, RZ, PT ;  /* 0x000000ff0000720c */ /* 0x004fda0003f05270 */
[----:B------:R-:W-:Y:S05]  /*1cc0*/  @P0 BRA `(.L_x_42) ;  /* 0xfffffffc00ec0947 */ /* 0x000fea000383ffff */
[----:B------:R-:W-:Y:S05]  /*1cd0*/  BSYNC B0 ;  /* 0x0000000000007941 */ /* 0x000fea0003800000 */
.L_x_41:
        /* <DEDUP_REMOVED lines=14> */
.L_x_43:
        /* <DEDUP_REMOVED lines=13> */
[----:B0-----:R-:W-:-:S05]  /*1e90*/  IMAD.WIDE.U32 R6, R17, 0x4, R6 ;  /* 0x0000000411067825 */ /* 0x001fca00078e0006 */
[----:B------:R-:W2:Y:S01]  /*1ea0*/  LDG.E R15, desc[UR36][R6.64] ;  /* 0x00000024060f7981 */ /* 0x000ea2000c1e1900 */
[----:B------:R-:W-:Y:S01]  /*1eb0*/  BSSY B1, `(.L_x_44) ;  /* 0x00000e0000017945 */ /* 0x000fe20003800000 */
[----:B----4-:R-:W-:-:S05]  /*1ec0*/  IADD3 R3, PT, PT, R12, R3, -R14 ;  /* 0x000000030c037210 */ /* 0x010fca0007ffe80e */
[----:B--2---:R-:W-:-:S05]  /*1ed0*/  IMAD.IADD R3, R3, 0x1, R15 ;  /* 0x0000000103037824 */ /* 0x004fca00078e020f */
[----:B-----5:R-:W-:-:S13]  /*1ee0*/  ISETP.GT.AND P0, PT, R0, R3, PT ;  /* 0x000000030000720c */ /* 0x020fda0003f04270 */
[----:B------:R-:W-:Y:S05]  /*1ef0*/  @!P0 BRA `(.L_x_45) ;  /* 0x0000000c006c8947 */ /* 0x000fea0003800000 */
[----:B------:R-:W2:Y:S01]  /*1f00*/  LDG.E.STRONG.SYS R9, desc[UR36][R8.64] ;  /* 0x0000002408097981 */ /* 0x000ea2000c1f5900 */
[----:B------:R-:W0:Y:S08]  /*1f10*/  LDC.64 R10, c[0x0][0x3a0] ;  /* 0x0000e800ff0a7b82 */ /* 0x000e300000000a00 */
[----:B------:R-:W1:Y:S01]  /*1f20*/  LDC.64 R6, c[0x0][0x3c8] ;  /* 0x0000f200ff067b82 */ /* 0x000e620000000a00 */
[----:B0-----:R-:W-:-:S04]  /*1f30*/  IMAD.WIDE.U32 R10, R17, 0x4, R10 ;  /* 0x00000004110a7825 */ /* 0x001fc800078e000a */
[----:B-1----:R-:W-:Y:S01]  /*1f40*/  IMAD.WIDE.U32 R6, R17, 0x4, R6 ;  /* 0x0000000411067825 */ /* 0x002fe200078e0006 */
[----:B--2---:R-:W-:-:S05]  /*1f50*/  IADD3 R14, PT, PT, R12, R9, -R14 ;  /* 0x000000090c0e7210 */ /* 0x004fca0007ffe80e */
[----:B------:R-:W-:-:S05]  /*1f60*/  IMAD.IADD R3, R15, 0x1, R14 ;  /* 0x000000010f037824 */ /* 0x000fca00078e020e */
        /* <DEDUP_REMOVED lines=10> */
[----:B------:R0:W-:Y:S04]  /*2010*/  STG.E desc[UR36][R10.64], R16 ;  /* 0x000000100a007986 */ /* 0x0001e8000c101924 */
[----:B------:R-:W2:Y:S02]  /*2020*/  LDG.E R7, desc[UR36][R6.64] ;  /* 0x0000002406077981 */ /* 0x000ea4000c1e1900 */
[----:B--2---:R-:W-:-:S13]  /*2030*/  ISETP.GE.AND P0, PT, R7, RZ, PT ;  /* 0x000000ff0700720c */ /* 0x004fda0003f06270 */
[----:B0-----:R-:W-:Y:S05]  /*2040*/  @!P0 BRA `(.L_x_46) ;  /* 0x0000000c00088947 */ /* 0x001fea0003800000 */
[----:B------:R-:W0:Y:S02]  /*2050*/  LDC.64 R4, c[0x0][0x3e8] ;  /* 0x0000fa00ff047b82 */ /* 0x000e240000000a00 */
[----:B0-----:R-:W-:-:S06]  /*2060*/  IMAD.WIDE.U32 R4, R7, 0x4, R4 ;  /* 0x0000000407047825 */ /* 0x001fcc00078e0004 */
[----:B------:R-:W2:Y:S01]  /*2070*/  LDG.E R4, desc[UR36][R4.64] ;  /* 0x0000002404047981 */ /* 0x000ea2000c1e1900 */
[----:B------:R-:W-:Y:S01]  /*2080*/  BSSY B0, `(.L_x_47) ;  /* 0x0000098000007945 */ /* 0x000fe20003800000 */
[----:B------:R-:W-:Y:S01]  /*2090*/  IMAD R0, R24, R7, RZ ;  /* 0x0000000718007224 */ /* 0x000fe200078e02ff */
[----:B------:R-:W-:Y:S02]  /*20a0*/  MOV R3, 0xffffffff ;  /* 0xffffffff00037802 */ /* 0x000fe40000000f00 */
[----:B--2---:R-:W-:-:S13]  /*20b0*/  ISETP.GE.AND P0, PT, R4, 0x1, PT ;  /* 0x000000010400780c */ /* 0x004fda0003f06270 */
[----:B------:R-:W-:Y:S05]  /*20c0*/  @!P0 BRA `(.L_x_48) ;  /* 0x00000008004c8947 */ /* 0x000fea0003800000 */
[----:B------:R-:W-:Y:S01]  /*20d0*/  VIADD R3, R0, 0x1 ;  /* 0x0000000100037836 */ /* 0x000fe20000000000 */
[----:B------:R-:W-:Y:S01]  /*20e0*/  BSSY B2, `(.L_x_49) ;  /* 0x0000048000027945 */ /* 0x000fe20003800000 */
[----:B------:R-:W-:-:S03]  /*20f0*/  IMAD.MOV.U32 R8, RZ, RZ, R0 ;  /* 0x000000ffff087224 */ /* 0x000fc600078e0000 */
[----:B------:R-:W-:-:S05]  /*2100*/  VIADDMNMX R3, R4, R0, R3, !PT ;  /* 0x0000000004037246 */ /* 0x000fca0007800103 */
[----:B------:R-:W-:Y:S02]  /*2110*/  IMAD.IADD R4, R0, 0x1, -R3 ;  /* 0x0000000100047824 */ /* 0x000fe400078e0a03 */
[----:B------:R-:W-:Y:S02]  /*2120*/  IMAD.IADD R6, R3, 0x1, -R0 ;  /* 0x0000000103067824 */ /* 0x000fe400078e0a00 */
[----:B------:R-:W-:Y:S01]  /*2130*/  IMAD.MOV.U32 R3, RZ, RZ, -0x1 ;  /* 0xffffffffff037424 */ /* 0x000fe200078e00ff */
[----:B------:R-:W-:Y:S02]  /*2140*/  ISETP.GT.U32.AND P0, PT, R4, -0x10, PT ;  /* 0xfffffff00400780c */ /* 0x000fe40003f04070 */
[----:B------:R-:W-:-:S11]  /*2150*/  LOP3.LUT R15, R6, 0xf, RZ, 0xc0, !PT ;  /* 0x0000000f060f7812 */ /* 0x000fd600078ec0ff */
[----:B------:R-:W-:Y:S05]  /*2160*/  @P0 BRA `(.L_x_50) ;  /* 0x0000000000fc0947 */ /* 0x000fea0003800000 */
[----:B------:R-:W-:Y:S01]  /*2170*/  LOP3.LUT R8, R6, 0xfffffff0, RZ, 0xc0, !PT ;  /* 0xfffffff006087812 */ /* 0x000fe200078ec0ff */
[----:B------:R-:W-:Y:S01]  /*2180*/  BSSY B3, `(.L_x_51) ;  /* 0x000003c000037945 */ /* 0x000fe20003800000 */
[----:B------:R-:W-:Y:S01]  /*2190*/  IADD3 R7, PT, PT, R0, 0x7, RZ ;  /* 0x0000000700077810 */ /* 0x000fe20007ffe0ff */
[----:B------:R-:W-:Y:S02]  /*21a0*/  IMAD.MOV.U32 R3, RZ, RZ, -0x1 ;  /* 0xffffffffff037424 */ /* 0x000fe400078e00ff */
[----:B------:R-:W-:-:S07]  /*21b0*/  IMAD.MOV R8, RZ, RZ, -R8 ;  /* 0x000000ffff087224 */ /* 0x000fce00078e0a08 */
.L_x_52:
[----:B------:R-:W0:Y:S01]  /*21c0*/  LDC.64 R4, c[0x4][0x10] ;  /* 0x01000400ff047b82 */ /* 0x000e220000000a00 */
[----:B------:R-:W-:-:S04]  /*21d0*/  VIADD R11, R7, 0xfffffff9 ;  /* 0xfffffff9070b7836 */ /* 0x000fc80000000000 */
        /* <DEDUP_REMOVED lines=8> */
[----:B------:R-:W5:Y:S04]  /*2260*/  LDG.E.STRONG.SYS R14, desc[UR36][R4.64+0x1c] ;  /* 0x00001c24040e7981 */ /* 0x000f68000c1f5900 */
[----:B------:R-:W5:Y:S01]  /*2270*/  LDG.E.STRONG.SYS R18, desc[UR36][R4.64+0x20] ;  /* 0x0000202404127981 */ /* 0x000f62000c1f5900 */
[----:B--2---:R-:W-:-:S03]  /*2280*/  ISETP.NE.AND P0, PT, R9, R17, PT ;  /* 0x000000110900720c */ /* 0x004fc60003f05270 */
[----:B------:R-:W2:Y:S01]  /*2290*/  LDG.E.STRONG.SYS R9, desc[UR36][R4.64+0x24] ;  /* 0x0000242404097981 */ /* 0x000ea2000c1f5900 */
[----:B------:R-:W-:-:S03]  /*22a0*/  SEL R3, R11, R3, !P0 ;  /* 0x000000030b037207 */ /* 0x000fc60004000000 */
[----:B------:R-:W2:Y:S01]  /*22b0*/  LDG.E.STRONG.SYS R13, desc[UR36][R4.64+0x28] ;  /* 0x00002824040d7981 */ /* 0x000ea2000c1f5900 */
[----:B---3--:R-:W-:-:S03]  /*22c0*/  ISETP.NE.AND P0, PT, R19, R17, PT ;  /* 0x000000111300720c */ /* 0x008fc60003f05270 */
[----:B------:R-:W3:Y:S01]  /*22d0*/  LDG.E.STRONG.SYS R11, desc[UR36][R4.64+0x2c] ;  /* 0x00002c24040b7981 */ /* 0x000ee2000c1f5900 */
[-C--:B----4-:R-:W-:Y:S02]  /*22e0*/  ISETP.NE.AND P1, PT, R21, R17.reuse, PT ;  /* 0x000000111500720c */ /* 0x090fe40003f25270 */
[-C--:B-----5:R-:W-:Y:S01]  /*22f0*/  ISETP.NE.AND P2, PT, R28, R17.reuse, PT ;  /* 0x000000111c00720c */ /* 0x0a0fe20003f45270 */
[----:B------:R-:W4:Y:S04]  /*2300*/  LDG.E.STRONG.SYS R19, desc[UR36][R4.64+0x30] ;  /* 0x0000302404137981 */ /* 0x000f28000c1f5900 */
[----:B------:R-:W5:Y:S04]  /*2310*/  LDG.E.STRONG.SYS R28, desc[UR36][R4.64+0x34] ;  /* 0x00003424041c7981 */ /* 0x000f68000c1f5900 */
[----:B------:R-:W5:Y:S04]  /*2320*/  LDG.E.STRONG.SYS R21, desc[UR36][R4.64+0x38] ;  /* 0x0000382404157981 */ /* 0x000f68000c1f5900 */
[----:B------:R-:W5:Y:S01]  /*2330*/  LDG.E.STRONG.SYS R25, desc[UR36][R4.64+0x3c] ;  /* 0x00003c2404197981 */ /* 0x000f62000c1f5900 */
[-C--:B------:R-:W-:Y:S01]  /*2340*/  ISETP.NE.AND P3, PT, R10, R17.reuse, PT ;  /* 0x000000110a00720c */ /* 0x080fe20003f65270 */
[C---:B------:R-:W-:Y:S01]  /*2350*/  @!P0 VIADD R3, R7.reuse, 0xfffffffa ;  /* 0xfffffffa07038836 */ /* 0x040fe20000000000 */
[-C--:B------:R-:W-:Y:S01]  /*2360*/  ISETP.NE.AND P0, PT, R12, R17.reuse, PT ;  /* 0x000000110c00720c */ /* 0x080fe20003f05270 */
[C---:B------:R-:W-:Y:S01]  /*2370*/  @!P1 VIADD R3, R7.reuse, 0xfffffffb ;  /* 0xfffffffb07039836 */ /* 0x040fe20000000000 */
[-C--:B------:R-:W-:Y:S01]  /*2380*/  ISETP.NE.AND P1, PT, R20, R17.reuse, PT ;  /* 0x000000111400720c */ /* 0x080fe20003f25270 */
[----:B------:R-:W-:Y:S01]  /*2390*/  VIADD R8, R8, 0x10 ;  /* 0x0000001008087836 */ /* 0x000fe20000000000 */
[C---:B------:R-:W-:Y:S01]  /*23a0*/  @!P2 IADD3 R3, PT, PT, R7.reuse, -0x4, RZ ;  /* 0xfffffffc0703a810 */ /* 0x040fe20007ffe0ff */
[----:B------:R-:W-:Y:S05]  /*23b0*/  YIELD ;  /* 0x0000000000007946 */ /* 0x000fea0003800000 */
[----:B------:R-:W-:Y:S01]  /*23c0*/  ISETP.NE.AND P2, PT, R18, R17, PT ;  /* 0x000000111200720c */ /* 0x000fe20003f45270 */
[----:B------:R-:W-:-:S02]  /*23d0*/  @!P3 VIADD R3, R7, 0xfffffffd ;  /* 0xfffffffd0703b836 */ /* 0x000fc40000000000 */
[C---:B------:R-:W-:Y:S01]  /*23e0*/  @!P0 VIADD R3, R7.reuse, 0xfffffffe ;  /* 0xfffffffe07038836 */ /* 0x040fe20000000000 */
[----:B------:R-:W-:Y:S01]  /*23f0*/  ISETP.NE.AND P0, PT, R14, R17, PT ;  /* 0x000000110e00720c */ /* 0x000fe20003f05270 */
[----:B------:R-:W-:-:S05]  /*2400*/  @!P1 VIADD R3, R7, 0xffffffff ;  /* 0xffffffff07039836 */ /* 0x000fca0000000000 */
[----:B------:R-:W-:-:S03]  /*2410*/  SEL R3, R7, R3, !P0 ;  /* 0x0000000307037207 */ /* 0x000fc60004000000 */
[----:B------:R-:W-:Y:S01]  /*2420*/  @!P2 VIADD R3, R7, 0x1 ;  /* 0x000000010703a836 */ /* 0x000fe20000000000 */
[-C--:B--2---:R-:W-:Y:S02]  /*2430*/  ISETP.NE.AND P3, PT, R9, R17.reuse, PT ;  /* 0x000000110900720c */ /* 0x084fe40003f65270 */
[-C--:B------:R-:W-:Y:S02]  /*2440*/  ISETP.NE.AND P1, PT, R13, R17.reuse, PT ;  /* 0x000000110d00720c */ /* 0x080fe40003f25270 */
[-C--:B---3--:R-:W-:Y:S02]  /*2450*/  ISETP.NE.AND P0, PT, R11, R17.reuse, PT ;  /* 0x000000110b00720c */ /* 0x088fe40003f05270 */
[----:B----4-:R-:W-:-:S07]  /*2460*/  ISETP.NE.AND P2, PT, R19, R17, PT ;  /* 0x000000111300720c */ /* 0x010fce0003f45270 */
[C---:B------:R-:W-:Y:S01]  /*2470*/  @!P3 VIADD R3, R7.reuse, 0x2 ;  /* 0x000000020703b836 */ /* 0x040fe20000000000 */
[-C--:B-----5:R-:W-:Y:S02]  /*2480*/  ISETP.NE.AND P3, PT, R28, R17.reuse, PT ;  /* 0x000000111c00720c */ /* 0x0a0fe40003f65270 */
[----:B------:R-:W-:Y:S02]  /*2490*/  @!P1 IADD3 R3, PT, PT, R7, 0x3, RZ ;  /* 0x0000000307039810 */ /* 0x000fe40007ffe0ff */
[-C--:B------:R-:W-:Y:S01]  /*24a0*/  ISETP.NE.AND P1, PT, R21, R17.reuse, PT ;  /* 0x000000111500720c */ /* 0x080fe20003f25270 */
[----:B------:R-:W-:Y:S01]  /*24b0*/  @!P0 VIADD R3, R7, 0x4 ;  /* 0x0000000407038836 */ /* 0x000fe20000000000 */
[----:B------:R-:W-:Y:S01]  /*24c0*/  ISETP.NE.AND P0, PT, R25, R17, PT ;  /* 0x000000111900720c */ /* 0x000fe20003f05270 */
[----:B------:R-:W-:-:S06]  /*24d0*/  @!P2 VIADD R3, R7, 0x5 ;  /* 0x000000050703a836 */ /* 0x000fcc0000000000 */
[----:B------:R-:W-:-:S04]  /*24e0*/  @!P3 VIADD R3, R7, 0x6 ;  /* 0x000000060703b836 */ /* 0x000fc80000000000 */
[C---:B------:R-:W-:Y:S02]  /*24f0*/  @!P1 VIADD R3, R7.reuse, 0x7 ;  /* 0x0000000707039836 */ /* 0x040fe40000000000 */
[C---:B------:R-:W-:Y:S01]  /*2500*/  @!P0 IADD3 R3, PT, PT, R7.reuse, 0x8, RZ ;  /* 0x0000000807038810 */ /* 0x040fe20007ffe0ff */
[----:B------:R-:W-:Y:S01]  /*2510*/  VIADD R7, R7, 0x10 ;  /* 0x0000001007077836 */ /* 0x000fe20000000000 */
[----:B------:R-:W-:-:S13]  /*2520*/  ISETP.NE.AND P0, PT, R8, RZ, PT ;  /* 0x000000ff0800720c */ /* 0x000fda0003f05270 */
[----:B------:R-:W-:Y:S05]  /*2530*/  @P0 BRA `(.L_x_52) ;  /* 0xfffffffc00200947 */ /* 0x000fea000383ffff */
[----:B------:R-:W-:Y:S05]  /*2540*/  BSYNC B3 ;  /* 0x0000000000037941 */ /* 0x000fea0003800000 */
.L_x_51:
[----:B------:R-:W-:-:S07]  /*2550*/  VIADD R8, R7, 0xfffffff9 ;  /* 0xfffffff907087836 */ /* 0x000fce0000000000 */
.L_x_50:
[----:B------:R-:W-:Y:S05]  /*2560*/  BSYNC B2 ;  /* 0x0000000000027941 */ /* 0x000fea0003800000 */
.L_x_49:
[----:B------:R-:W-:-:S13]  /*2570*/  ISETP.NE.AND P0, PT, R15, RZ, PT ;  /* 0x000000ff0f00720c */ /* 0x000fda0003f05270 */
        /* <DEDUP_REMOVED lines=25> */
[-C--:B------:R-:W-:Y:S01]  /*2710*/  ISETP.NE.AND P4, PT, R7, R17.reuse, PT ;  /* 0x000000110700720c */ /* 0x080fe20003f85270 */
[C---:B------:R-:W-:Y:S01]  /*2720*/  @!P1 VIADD R3, R8.reuse, 0x3 ;  /* 0x0000000308039836 */ /* 0x040fe20000000000 */
[----:B------:R-:W-:Y:S02]  /*2730*/  ISETP.NE.AND P1, PT, R9, R17, PT ;  /* 0x000000110900720c */ /* 0x000fe40003f25270 */
[----:B------:R-:W-:-:S05]  /*2740*/  @!P2 IADD3 R3, PT, PT, R8, 0x4, RZ ;  /* 0x000000040803a810 */ /* 0x000fca0007ffe0ff */
[----:B------:R-:W-:-:S04]  /*2750*/  @!P3 VIADD R3, R8, 0x5 ;  /* 0x000000050803b836 */ /* 0x000fc80000000000 */
[C---:B------:R-:W-:Y:S02]  /*2760*/  @!P4 VIADD R3, R8.reuse, 0x6 ;  /* 0x000000060803c836 */ /* 0x040fe40000000000 */
[C---:B------:R-:W-:Y:S02]  /*2770*/  @!P1 VIADD R3, R8.reuse, 0x7 ;  /* 0x0000000708039836 */ /* 0x040fe40000000000 */
[----:B------:R-:W-:-:S07]  /*2780*/  VIADD R8, R8, 0x8 ;  /* 0x0000000808087836 */ /* 0x000fce0000000000 */
.L_x_54:
[----:B------:R-:W-:Y:S05]  /*2790*/  BSYNC.RECONVERGENT B2 ;  /* 0x0000000000027941 */ /* 0x000fea0003800200 */
.L_x_53:
        /* <DEDUP_REMOVED lines=17> */
[----:B------:R-:W-:-:S04]  /*28b0*/  @!P1 VIADD R3, R8, 0x1 ;  /* 0x0000000108039836 */ /* 0x000fc80000000000 */
[C---:B------:R-:W-:Y:S02]  /*28c0*/  @!P2 IADD3 R3, PT, PT, R8.reuse, 0x2, RZ ;  /* 0x000000020803a810 */ /* 0x040fe40007ffe0ff */
[C---:B------:R-:W-:Y:S02]  /*28d0*/  @!P3 VIADD R3, R8.reuse, 0x3 ;  /* 0x000000030803b836 */ /* 0x040fe40000000000 */
[----:B------:R-:W-:-:S07]  /*28e0*/  VIADD R8, R8, 0x4 ;  /* 0x0000000408087836 */ /* 0x000fce0000000000 */
.L_x_56:
[----:B------:R-:W-:Y:S05]  /*28f0*/  BSYNC.RECONVERGENT B2 ;  /* 0x0000000000027941 */ /* 0x000fea0003800200 */
.L_x_55:
        /* <DEDUP_REMOVED lines=16> */
.L_x_48:
[----:B------:R-:W-:Y:S05]  /*2a00*/  BSYNC B0 ;  /* 0x0000000000007941 */ /* 0x000fea0003800000 */
.L_x_47:
[----:B------:R-:W0:Y:S01]  /*2a10*/  LDC.64 R4, c[0x4][0x10] ;  /* 0x01000400ff047b82 */ /* 0x000e220000000a00 */
[C---:B------:R-:W-:Y:S01]  /*2a20*/  ISETP.GT.AND P0, PT, R3.reuse, R0, PT ;  /* 0x000000000300720c */ /* 0x040fe20003f04270 */
[----:B------:R-:W-:Y:S03]  /*2a30*/  BSSY B0, `(.L_x_57) ;  /* 0x0000019000007945 */ /* 0x000fe60003800000 */
[----:B------:R-:W-:-:S03]  /*2a40*/  ISETP.LT.OR P0, PT, R3, 0x1, !P0 ;  /* 0x000000010300780c */ /* 0x000fc60004701670 */
[----:B------:R-:W1:Y:S10]  /*2a50*/  LDC.64 R6, c[0x4][0x8] ;  /* 0x01000200ff067b82 */ /* 0x000e740000000a00 */
[----:B------:R-:W-:Y:S05]  /*2a60*/  @P0 BRA `(.L_x_58) ;  /* 0x0000000000540947 */ /* 0x000fea0003800000 */
.L_x_59:
[----:B---3--:R-:W-:-:S05]  /*2a70*/  VIADD R8, R3, 0xffffffff ;  /* 0xffffffff03087836 */ /* 0x008fca0000000000 */
        /* <DEDUP_REMOVED lines=15> */
[----:B------:R-:W-:Y:S02]  /*2b70*/  ISETP.GT.AND P0, PT, R19, R0, PT ;  /* 0x000000001300720c */ /* 0x000fe40003f04270 */
[----:B------:R-:W-:Y:S01]  /*2b80*/  MOV R3, R19 ;  /* 0x0000001300037202 */ /* 0x000fe20000000f00 */
[----:B---3--:R3:W-:Y:S04]  /*2b90*/  STG.E.STRONG.SYS desc[UR36][R10.64], R15 ;  /* 0x0000000f0a007986 */ /* 0x0087e8000c115924 */
[----:B--2---:R3:W-:Y:S06]  /*2ba0*/  STG.E.STRONG.SYS desc[UR36][R8.64], R13 ;  /* 0x0000000d08007986 */ /* 0x0047ec000c115924 */
[----:B------:R-:W-:Y:S05]  /*2bb0*/  @P0 BRA `(.L_x_59) ;  /* 0xfffffffc00ac0947 */ /* 0x000fea000383ffff */
.L_x_58:
[----:B------:R-:W-:Y:S05]  /*2bc0*/  BSYNC B0 ;  /* 0x0000000000007941 */ /* 0x000fea0003800000 */
.L_x_57:
        /* <DEDUP_REMOVED lines=10> */
.L_x_46:
[----:B------:R-:W0:Y:S01]  /*2c70*/  LDC.64 R4, c[0x0][0x3e0] ;  /* 0x0000f800ff047b82 */ /* 0x000e220000000a00 */
[----:B------:R-:W-:Y:S02]  /*2c80*/  IMAD.MOV.U32 R3, RZ, RZ, 0x1 ;  /* 0x00000001ff037424 */ /* 0x000fe400078e00ff */
[----:B0-----:R-:W-:-:S05]  /*2c90*/  IMAD.WIDE.U32 R4, R17, 0x4, R4 ;  /* 0x0000000411047825 */ /* 0x001fca00078e0004 */
[----:B------:R2:W-:Y:S02]  /*2ca0*/  STG.E desc[UR36][R4.64], R3 ;  /* 0x0000000304007986 */ /* 0x0005e4000c101924 */
.L_x_45:
[----:B------:R-:W-:Y:S05]  /*2cb0*/  BSYNC B1 ;  /* 0x0000000000017941 */ /* 0x000fea0003800000 */
.L_x_44:
[----:B0-2---:R-:W0:Y:S01]  /*2cc0*/  LDC.64 R4, c[0x0][0x3b8] ;  /* 0x0000ee00ff047b82 */ /* 0x005e220000000a00 */
[----:B-1----:R-:W-:Y:S02]  /*2cd0*/  IMAD.MOV.U32 R6, RZ, RZ, 0x1 ;  /* 0x00000001ff067424 */ /* 0x002fe400078e00ff */
[----:B------:R-:W-:Y:S02]  /*2ce0*/  IMAD.MOV.U32 R7, RZ, RZ, RZ ;  /* 0x000000ffff077224 */ /* 0x000fe400078e00ff */
[----:B0-----:R-:W-:-:S05]  /*2cf0*/  IMAD.WIDE.U32 R4, R17, 0x4, R4 ;  /* 0x0000000411047825 */ /* 0x001fca00078e0004 */
[----:B------:R0:W5:Y:S02]  /*2d00*/  ATOMG.E.CAS.STRONG.GPU PT, RZ, [R4], R6, R7 ;  /* 0x0000000604ff73a9 */ /* 0x00016400001ee107 */
.L_x_40:
[----:B------:R-:W-:Y:S05]  /*2d10*/  BSYNC B6 ;  /* 0x0000000000067941 */ /* 0x000fea0003800000 */
.L_x_39:
[----:B------:R-:W-:-:S05]  /*2d20*/  VIADD R26, R26, 0x1 ;  /* 0x000000011a1a7836 */ /* 0x000fca0000000000 */
[----:B------:R-:W-:-:S13]  /*2d30*/  ISETP.NE.AND P0, PT, R26, R23, PT ;  /* 0x000000171a00720c */ /* 0x000fda0003f05270 */
[----:B------:R-:W-:Y:S05]  /*2d40*/  @P0 BRA `(.L_x_60) ;  /* 0xffffffec00a00947 */ /* 0x000fea000383ffff */
[----:B------:R-:W-:Y:S05]  /*2d50*/  EXIT ;  /* 0x000000000000794d */ /* 0x000fea0003800000 */
.L_x_61:
        /* <DEDUP_REMOVED lines=10> */
.L_x_73:


//--------------------- .text._Z10extractMinPiS_S_S_ii --------------------------
	.section	.text._Z10extractMinPiS_S_S_ii,"ax",@progbits
	.align	128
        .global         _Z10extractMinPiS_S_S_ii
        .type           _Z10extractMinPiS_S_S_ii,@function
        .size           _Z10extractMinPiS_S_S_ii,(.L_x_74 - _Z10extractMinPiS_S_S_ii)
        .other          _Z10extractMinPiS_S_S_ii,@"STO_CUDA_ENTRY STV_DEFAULT"
_Z10extractMinPiS_S_S_ii:
.text._Z10extractMinPiS_S_S_ii:
        /* <DEDUP_REMOVED lines=9> */
[----:B------:R-:W1:Y:S01]  /*0090*/  LDCU.64 UR4, c[0x0][0x358] ;  /* 0x00006b00ff0477ac */ /* 0x000e620008000a00 */
[----:B0-----:R-:W-:-:S05]  /*00a0*/  IMAD.WIDE R2, R9, 0x4, R2 ;  /* 0x0000000409027825 */ /* 0x001fca00078e0202 */
[----:B-1----:R-:W2:Y:S02]  /*00b0*/  LDG.E R11, desc[UR4][R2.64] ;  /* 0x00000004020b7981 */ /* 0x002ea4000c1e1900 */
[----:B--2---:R-:W-:-:S13]  /*00c0*/  ISETP.GE.AND P0, PT, R11, 0x1, PT ;  /* 0x000000010b00780c */ /* 0x004fda0003f06270 */
[----:B------:R-:W-:Y:S05]  /*00d0*/  @!P0 EXIT ;  /* 0x000000000000894d */ /* 0x000fea0003800000 */
[----:B------:R-:W-:Y:S01]  /*00e0*/  IABS R13, R0 ;  /* 0x00000000000d7213 */ /* 0x000fe20000000000 */
[----:B------:R-:W0:Y:S03]  /*00f0*/  LDC R7, c[0x0][0x3a0] ;  /* 0x0000e800ff077b82 */ /* 0x000e260000000800 */
[----:B------:R-:W1:Y:S08]  /*0100*/  I2F.RP R6, R13 ;  /* 0x0000000d00067306 */ /* 0x000e700000209400 */
[----:B-1----:R-:W1:Y:S01]  /*0110*/  MUFU.RCP R6, R6 ;  /* 0x0000000600067308 */ /* 0x002e620000001000 */
[----:B0-----:R-:W-:-:S02]  /*0120*/  IADD3 R7, PT, PT, R0, -0x1, R7 ;  /* 0xffffffff00077810 */ /* 0x001fc40007ffe007 */
[----:B-1----:R-:W-:Y:S02]  /*0130*/  IADD3 R4, PT, PT, R6, 0xffffffe, RZ ;  /* 0x0ffffffe06047810 */ /* 0x002fe40007ffe0ff */
[----:B------:R-:W-:-:S03]  /*0140*/  IABS R6, R7 ;  /* 0x0000000700067213 */ /* 0x000fc60000000000 */
[----:B------:R0:W1:Y:S01]  /*0150*/  F2I.FTZ.U32.TRUNC.NTZ R5, R4 ;  /* 0x0000000400057305 */ /* 0x000062000021f000 */
[----:B------:R-:W-:-:S04]  /*0160*/  LOP3.LUT R7, R7, R0, RZ, 0x3c, !PT ;  /* 0x0000000007077212 */ /* 0x000fc800078e3cff */
[----:B------:R-:W-:Y:S01]  /*0170*/  ISETP.GE.AND P1, PT, R7, RZ, PT ;  /* 0x000000ff0700720c */ /* 0x000fe20003f26270 */
[----:B0-----:R-:W-:Y:S02]  /*0180*/  HFMA2 R4, -RZ, RZ, 0, 0 ;  /* 0x00000000ff047431 */ /* 0x001fe400000001ff */
[----:B-1----:R-:W-:-:S04]  /*0190*/  IMAD.MOV R8, RZ, RZ, -R5 ;  /* 0x000000ffff087224 */ /* 0x002fc800078e0a05 */
[----:B------:R-:W-:-:S04]  /*01a0*/  IMAD R15, R8, R13, RZ ;  /* 0x0000000d080f7224 */ /* 0x000fc800078e02ff */
[----:B------:R-:W-:-:S06]  /*01b0*/  IMAD.HI.U32 R5, R5, R15, R4 ;  /* 0x0000000f05057227 */ /* 0x000fcc00078e0004 */
[----:B------:R-:W-:-:S04]  /*01c0*/  IMAD.HI.U32 R5, R5, R6, RZ ;  /* 0x0000000605057227 */ /* 0x000fc800078e00ff */
[----:B------:R-:W-:-:S04]  /*01d0*/  IMAD.MOV R8, RZ, RZ, -R5 ;  /* 0x000000ffff087224 */ /* 0x000fc800078e0a05 */
[C---:B------:R-:W-:Y:S02]  /*01e0*/  IMAD R4, R13.reuse, R8, R6 ;  /* 0x000000080d047224 */ /* 0x040fe400078e0206 */
[----:B------:R-:W0:Y:S03]  /*01f0*/  LDC.64 R6, c[0x4][0x10] ;  /* 0x01000400ff067b82 */ /* 0x000e260000000a00 */
[----:B------:R-:W-:-:S13]  /*0200*/  ISETP.GT.U32.AND P2, PT, R13, R4, PT ;  /* 0x000000040d00720c */ /* 0x000fda0003f44070 */
[-C--:B------:R-:W-:Y:S01]  /*0210*/  @!P2 IADD3 R4, PT, PT, R4, -R13.reuse, RZ ;  /* 0x8000000d0404a210 */ /* 0x080fe20007ffe0ff */
[----:B------:R-:W-:Y:S01]  /*0220*/  @!P2 VIADD R5, R5, 0x1 ;  /* 0x000000010505a836 */ /* 0x000fe20000000000 */
[----:B------:R-:W-:Y:S02]  /*0230*/  ISETP.NE.AND P2, PT, R0, RZ, PT ;  /* 0x000000ff0000720c */ /* 0x000fe40003f45270 */
[----:B------:R-:W-:-:S13]  /*0240*/  ISETP.GE.U32.AND P0, PT, R4, R13, PT ;  /* 0x0000000d0400720c */ /* 0x000fda0003f06070 */
[----:B------:R-:W-:-:S05]  /*0250*/  @P0 IADD3 R5, PT, PT, R5, 0x1, RZ ;  /* 0x0000000105050810 */ /* 0x000fca0007ffe0ff */
[----:B------:R-:W-:Y:S01]  /*0260*/  @!P1 IMAD.MOV R5, RZ, RZ, -R5 ;  /* 0x000000ffff059224 */ /* 0x000fe200078e0a05 */
[----:B------:R-:W-:-:S05]  /*0270*/  @!P2 LOP3.LUT R5, RZ, R0, RZ, 0x33, !PT ;  /* 0x00000000ff05a212 */ /* 0x000fca00078e33ff */
[----:B------:R-:W-:-:S05]  /*0280*/  IMAD R5, R9, R5, RZ ;  /* 0x0000000509057224 */ /* 0x000fca00078e02ff */
[C---:B------:R-:W-:Y:S01]  /*0290*/  IADD3 R0, PT, PT, R5.reuse, -0x1, RZ ;  /* 0xffffffff05007810 */ /* 0x040fe20007ffe0ff */
[----:B0-----:R-:W-:-:S04]  /*02a0*/  IMAD.WIDE R4, R5, 0x4, R6 ;  /* 0x0000000405047825 */ /* 0x001fc800078e0206 */
[----:B------:R-:W-:Y:S01]  /*02b0*/  IMAD.IADD R11, R11, 0x1, R0 ;  /* 0x000000010b0b7824 */ /* 0x000fe200078e0200 */
[----:B------:R0:W5:Y:S03]  /*02c0*/  LDG.E.STRONG.SYS R10, desc[UR4][R4.64] ;  /* 0x00000004040a7981 */ /* 0x000166000c1f5900 */
[----:B------:R-:W-:-:S06]  /*02d0*/  IMAD.WIDE R6, R11, 0x4, R6 ;  /* 0x000000040b067825 */ /* 0x000fcc00078e0206 */
[----:B------:R-:W2:Y:S04]  /*02e0*/  LDG.E.STRONG.SYS R7, desc[UR4][R6.64] ;  /* 0x0000000406077981 */ /* 0x000ea8000c1f5900 */
[----:B--2---:R0:W-:Y:S04]  /*02f0*/  STG.E.STRONG.SYS desc[UR4][R4.64], R7 ;  /* 0x0000000704007986 */ /* 0x0041e8000c115904 */
[----:B------:R-:W2:Y:S01]  /*0300*/  LDG.E R8, desc[UR4][R2.64] ;  /* 0x0000000402087981 */ /* 0x000ea2000c1e1900 */
[----:B------:R-:W-:Y:S01]  /*0310*/  BSSY B0, `(.L_x_62) ;  /* 0x0000056000007945 */ /* 0x000fe20003800000 */
[----:B--2---:R-:W-:-:S05]  /*0320*/  IADD3 R11, PT, PT, R8, -0x1, RZ ;  /* 0xffffffff080b7810 */ /* 0x004fca0007ffe0ff */
[----:B------:R0:W-:Y:S01]  /*0330*/  STG.E desc[UR4][R2.64], R11 ;  /* 0x0000000b02007986 */ /* 0x0001e2000c101904 */
[----:B------:R-:W-:-:S13]  /*0340*/  ISETP.GE.AND P0, PT, R8, 0x3, PT ;  /* 0x000000030800780c */ /* 0x000fda0003f06270 */
[----:B0-----:R-:W-:Y:S05]  /*0350*/  @!P0 BRA `(.L_x_63) ;  /* 0x0000000400448947 */ /* 0x001fea0003800000 */
[----:B------:R-:W0:Y:S01]  /*0360*/  LDC.64 R6, c[0x4][0x8] ;  /* 0x01000200ff067b82 */ /* 0x000e220000000a00 */
[----:B------:R-:W-:Y:S01]  /*0370*/  IMAD.MOV.U32 R12, RZ, RZ, R11 ;  /* 0x000000ffff0c7224 */ /* 0x000fe200078e000b */
[----:B------:R-:W-:Y:S01]  /*0380*/  MOV R15, RZ ;  /* 0x000000ff000f7202 */ /* 0x000fe20000000f00 */
[----:B------:R-:W-:Y:S01]  /*0390*/  IMAD.MOV.U32 R11, RZ, RZ, RZ ;  /* 0x000000ffff0b7224 */ /* 0x000fe200078e00ff */
[----:B------:R-:W-:-:S04]  /*03a0*/  MOV R13, 0x1 ;  /* 0x00000001000d7802 */ /* 0x000fc80000000f00 */
[----:B------:R-:W1:Y:S03]  /*03b0*/  LDC.64 R8, c[0x4][0x10] ;  /* 0x01000400ff087b82 */ /* 0x000e660000000a00 */
.L_x_68:
[----:B------:R-:W-:Y:S01]  /*03c0*/  IADD3 R19, PT, PT, R15, 0x2, RZ ;  /* 0x000000020f137810 */ /* 0x000fe20007ffe0ff */
[----:B------:R-:W-:Y:S05]  /*03d0*/  YIELD ;  /* 0x0000000000007946 */ /* 0x000fea0003800000 */
[----:B------:R-:W-:Y:S01]  /*03e0*/  ISETP.GE.AND P0, PT, R19, R12, PT ;  /* 0x0000000c1300720c */ /* 0x000fe20003f06270 */
[----:B------:R-:W-:Y:S01]  /*03f0*/  BSSY.RELIABLE B1, `(.L_x_64) ;  /* 0x0000042000017945 */ /* 0x000fe20003800100 */
[----:B------:R-:W-:Y:S01]  /*0400*/  MOV R17, R11 ;  /* 0x0000000b00117202 */ /* 0x000fe20000000f00 */
[----:B------:R-:W-:-:S10]  /*0410*/  IMAD.MOV.U32 R11, RZ, RZ, R13 ;  /* 0x000000ffff0b7224 */ /* 0x000fd400078e000d */
[----:B------:R-:W-:Y:S05]  /*0420*/  @!P0 BRA `(.L_x_65) ;  /* 0x0000000000448947 */ /* 0x000fea0003800000 */
[----:B------:R-:W-:-:S05]  /*0430*/  IMAD.WIDE R12, R17, 0x4, R4 ;  /* 0x00000004110c7825 */ /* 0x000fca00078e0204 */
[----:B------:R-:W0:Y:S01]  /*0440*/  LDG.E.STRONG.SYS R17, desc[UR4][R12.64] ;  /* 0x000000040c117981 */ /* 0x000e22000c1f5900 */
[----:B------:R-:W-:-:S05]  /*0450*/  IADD3 R15, PT, PT, R0, R19, RZ ;  /* 0x00000013000f7210 */ /* 0x000fca0007ffe0ff */
[----:B-1----:R-:W-:-:S04]  /*0460*/  IMAD.WIDE R14, R15, 0x4, R8 ;  /* 0x000000040f0e7825 */ /* 0x002fc800078e0208 */
[----:B0-----:R-:W-:-:S06]  /*0470*/  IMAD.WIDE R16, R17, 0x4, R6 ;  /* 0x0000000411107825 */ /* 0x001fcc00078e0206 */
[----:B------:R-:W2:Y:S04]  /*0480*/  LDG.E.STRONG.SYS R16, desc[UR4][R16.64] ;  /* 0x0000000410107981 */ /* 0x000ea8000c1f5900 */
[----:B------:R-:W3:Y:S02]  /*0490*/  LDG.E.STRONG.SYS R19, desc[UR4][R14.64] ;  /* 0x000000040e137981 */ /* 0x000ee4000c1f5900 */
[----:B---3--:R-:W-:-:S06]  /*04a0*/  IMAD.WIDE R18, R19, 0x4, R6 ;  /* 0x0000000413127825 */ /* 0x008fcc00078e0206 */
[----:B------:R-:W2:Y:S02]  /*04b0*/  LDG.E.STRONG.SYS R19, desc[UR4][R18.64] ;  /* 0x0000000412137981 */ /* 0x000ea4000c1f5900 */
[----:B--2---:R-:W-:-:S13]  /*04c0*/  ISETP.GT.AND P0, PT, R16, R19, PT ;  /* 0x000000131000720c */ /* 0x004fda0003f04270 */
[----:B------:R-:W-:Y:S05]  /*04d0*/  @!P0 BREAK.RELIABLE B1 ;  /* 0x0000000000018942 */ /* 0x000fea0003800100 */
[----:B------:R-:W-:Y:S05]  /*04e0*/  @!P0 BRA `(.L_x_63) ;  /* 0x0000000000e08947 */ /* 0x000fea0003800000 */
[----:B------:R-:W2:Y:S04]  /*04f0*/  LDG.E.STRONG.SYS R17, desc[UR4][R14.64] ;  /* 0x000000040e117981 */ /* 0x000ea8000c1f5900 */
[----:B------:R-:W3:Y:S04]  /*0500*/  LDG.E.STRONG.SYS R19, desc[UR4][R12.64] ;  /* 0x000000040c137981 */ /* 0x000ee8000c1f5900 */
[----:B---3--:R4:W-:Y:S04]  /*0510*/  STG.E.STRONG.SYS desc[UR4][R14.64], R19 ;  /* 0x000000130e007986 */ /* 0x0089e8000c115904 */
[----:B--2---:R4:W-:Y:S01]  /*0520*/  STG.E.STRONG.SYS desc[UR4][R12.64], R17 ;  /* 0x000000110c007986 */ /* 0x0049e2000c115904 */
[----:B------:R-:W-:Y:S05]  /*0530*/  BRA `(.L_x_66) ;  /* 0x0000000000b47947 */ /* 0x000fea0003800000 */
.L_x_65:
[----:B------:R-:W-:-:S05]  /*0540*/  IMAD.WIDE R12, R17, 0x4, R4 ;  /* 0x00000004110c7825 */ /* 0x000fca00078e0204 */
[----:B------:R-:W0:Y:S01]  /*0550*/  LDG.E.STRONG.SYS R17, desc[UR4][R12.64] ;  /* 0x000000040c117981 */ /* 0x000e22000c1f5900 */
[----:B------:R-:W-:-:S04]  /*0560*/  IMAD.WIDE R14, R15, 0x4, R4 ;  /* 0x000000040f0e7825 */ /* 0x000fc800078e0204 */
[----:B0-----:R-:W-:-:S06]  /*0570*/  IMAD.WIDE R16, R17, 0x4, R6 ;  /* 0x0000000411107825 */ /* 0x001fcc00078e0206 */
[----:B------:R-:W2:Y:S04]  /*0580*/  LDG.E.STRONG.SYS R16, desc[UR4][R16.64] ;  /* 0x0000000410107981 */ /* 0x000ea8000c1f5900 */
[----:B------:R-:W3:Y:S02]  /*0590*/  LDG.E.STRONG.SYS R19, desc[UR4][R14.64+0x4] ;  /* 0x000004040e137981 */ /* 0x000ee4000c1f5900 */
[----:B---3--:R-:W-:-:S06]  /*05a0*/  IMAD.WIDE R18, R19, 0x4, R6 ;  /* 0x0000000413127825 */ /* 0x008fcc00078e0206 */
[----:B------:R-:W2:Y:S02]  /*05b0*/  LDG.E.STRONG.SYS R19, desc[UR4][R18.64] ;  /* 0x0000000412137981 */ /* 0x000ea4000c1f5900 */
[----:B--2---:R-:W-:-:S13]  /*05c0*/  ISETP.GT.AND P0, PT, R16, R19, PT ;  /* 0x000000131000720c */ /* 0x004fda0003f04270 */
[----:B------:R-:W-:Y:S05]  /*05d0*/  @!P0 BRA `(.L_x_67) ;  /* 0x0000000000348947 */ /* 0x000fea0003800000 */
[----:B------:R-:W2:Y:S02]  /*05e0*/  LDG.E.STRONG.SYS R17, desc[UR4][R14.64+0x4] ;  /* 0x000004040e117981 */ /* 0x000ea4000c1f5900 */
[----:B--2---:R-:W-:-:S06]  /*05f0*/  IMAD.WIDE R16, R17, 0x4, R6 ;  /* 0x0000000411107825 */ /* 0x004fcc00078e0206 */
[----:B------:R-:W2:Y:S04]  /*0600*/  LDG.E.STRONG.SYS R16, desc[UR4][R16.64] ;  /* 0x0000000410107981 */ /* 0x000ea8000c1f5900 */
[----:B------:R-:W3:Y:S02]  /*0610*/  LDG.E.STRONG.SYS R19, desc[UR4][R14.64+0x8] ;  /* 0x000008040e137981 */ /* 0x000ee4000c1f5900 */
[----:B---3--:R-:W-:-:S06]  /*0620*/  IMAD.WIDE R18, R19, 0x4, R6 ;  /* 0x0000000413127825 */ /* 0x008fcc00078e0206 */
[----:B------:R-:W2:Y:S02]  /*0630*/  LDG.E.STRONG.SYS R19, desc[UR4][R18.64] ;  /* 0x0000000412137981 */ /* 0x000ea4000c1f5900 */
[----:B--2---:R-:W-:-:S13]  /*0640*/  ISETP.GT.AND P0, PT, R16, R19, PT ;  /* 0x000000131000720c */ /* 0x004fda0003f04270 */
[----:B------:R-:W-:Y:S05]  /*0650*/  @P0 BRA `(.L_x_67) ;  /* 0x0000000000140947 */ /* 0x000fea0003800000 */
[----:B------:R-:W2:Y:S04]  /*0660*/  LDG.E.STRONG.SYS R17, desc[UR4][R14.64+0x4] ;  /* 0x000004040e117981 */ /* 0x000ea8000c1f5900 */
[----:B------:R-:W3:Y:S04]  /*0670*/  LDG.E.STRONG.SYS R19, desc[UR4][R12.64] ;  /* 0x000000040c137981 */ /* 0x000ee8000c1f5900 */
[----:B---3--:R3:W-:Y:S04]  /*0680*/  STG.E.STRONG.SYS desc[UR4][R14.64+0x4], R19 ;  /* 0x000004130e007986 */ /* 0x0087e8000c115904 */
[----:B--2---:R3:W-:Y:S01]  /*0690*/  STG.E.STRONG.SYS desc[UR4][R12.64], R17 ;  /* 0x000000110c007986 */ /* 0x0047e2000c115904 */
[----:B------:R-:W-:Y:S05]  /*06a0*/  BRA `(.L_x_66) ;  /* 0x0000000000587947 */ /* 0x000fea0003800000 */
.L_x_67:
[----:B------:R-:W2:Y:S02]  /*06b0*/  LDG.E.STRONG.SYS R17, desc[UR4][R12.64] ;  /* 0x000000040c117981 */ /* 0x000ea4000c1f5900 */
[----:B--2---:R-:W-:-:S06]  /*06c0*/  IMAD.WIDE R16, R17, 0x4, R6 ;  /* 0x0000000411107825 */ /* 0x004fcc00078e0206 */
[----:B------:R-:W2:Y:S04]  /*06d0*/  LDG.E.STRONG.SYS R16, desc[UR4][R16.64] ;  /* 0x0000000410107981 */ /* 0x000ea8000c1f5900 */
[----:B------:R-:W3:Y:S02]  /*06e0*/  LDG.E.STRONG.SYS R19, desc[UR4][R14.64+0x8] ;  /* 0x000008040e137981 */ /* 0x000ee4000c1f5900 */
[----:B---3--:R-:W-:-:S06]  /*06f0*/  IMAD.WIDE R18, R19, 0x4, R6 ;  /* 0x0000000413127825 */ /* 0x008fcc00078e0206 */
[----:B------:R-:W2:Y:S02]  /*0700*/  LDG.E.STRONG.SYS R19, desc[UR4][R18.64] ;  /* 0x0000000412137981 */ /* 0x000ea4000c1f5900 */
[----:B--2---:R-:W-:-:S13]  /*0710*/  ISETP.GT.AND P0, PT, R16, R19, PT ;  /* 0x000000131000720c */ /* 0x004fda0003f04270 */
[----:B------:R-:W-:Y:S05]  /*0720*/  @!P0 BREAK.RELIABLE B1 ;  /* 0x0000000000018942 */ /* 0x000fea0003800100 */
        /* <DEDUP_REMOVED lines=8> */
[----:B------:R-:W-:Y:S05]  /*07b0*/  @P0 BREAK.RELIABLE B1 ;  /* 0x0000000000010942 */ /* 0x000fea0003800100 */
[----:B------:R-:W-:Y:S05]  /*07c0*/  @P0 BRA `(.L_x_63) ;  /* 0x0000000000280947 */ /* 0x000fea0003800000 */
[----:B------:R-:W2:Y:S04]  /*07d0*/  LDG.E.STRONG.SYS R17, desc[UR4][R14.64+0x8] ;  /* 0x000008040e117981 */ /* 0x000ea8000c1f5900 */
[----:B------:R-:W3:Y:S04]  /*07e0*/  LDG.E.STRONG.SYS R19, desc[UR4][R12.64] ;  /* 0x000000040c137981 */ /* 0x000ee8000c1f5900 */
[----:B---3--:R0:W-:Y:S04]  /*07f0*/  STG.E.STRONG.SYS desc[UR4][R14.64+0x8], R19 ;  /* 0x000008130e007986 */ /* 0x0081e8000c115904 */
[----:B--2---:R0:W-:Y:S02]  /*0800*/  STG.E.STRONG.SYS desc[UR4][R12.64], R17 ;  /* 0x000000110c007986 */ /* 0x0041e4000c115904 */
.L_x_66:
[----:B------:R-:W-:Y:S05]  /*0810*/  BSYNC.RELIABLE B1 ;  /* 0x0000000000017941 */ /* 0x000fea0003800100 */
.L_x_64:
[----:B0--34-:R-:W2:Y:S01]  /*0820*/  LDG.E R12, desc[UR4][R2.64] ;  /* 0x00000004020c7981 */ /* 0x019ea2000c1e1900 */
[----:B------:R-:W-:-:S05]  /*0830*/  SHF.L.U32 R15, R11, 0x1, RZ ;  /* 0x000000010b0f7819 */ /* 0x000fca00000006ff */
[----:B------:R-:W-:-:S05]  /*0840*/  VIADD R13, R15, 0x1 ;  /* 0x000000010f0d7836 */ /* 0x000fca0000000000 */
[----:B--2---:R-:W-:-:S13]  /*0850*/  ISETP.GE.AND P0, PT, R13, R12, PT ;  /* 0x0000000c0d00720c */ /* 0x004fda0003f06270 */
[----:B------:R-:W-:Y:S05]  /*0860*/  @!P0 BRA `(.L_x_68) ;  /* 0xfffffff800d48947 */ /* 0x000fea000383ffff */
.L_x_63:
[----:B------:R-:W-:Y:S05]  /*0870*/  BSYNC B0 ;  /* 0x0000000000007941 */ /* 0x000fea0003800000 */
.L_x_62:
[----:B------:R-:W0:Y:S01]  /*0880*/  S2R R7, SR_LANEID ;  /* 0x0000000000077919 */ /* 0x000e220000000000 */
[----:B------:R-:W-:Y:S01]  /*0890*/  VOTEU.ANY UR6, UPT, PT ;  /* 0x0000000000067886 */ /* 0x000fe200038e0100 */
[----:B------:R-:W2:Y:S01]  /*08a0*/  LDC.64 R2, c[0x0][0x398] ;  /* 0x0000e600ff027b82 */ /* 0x000ea20000000a00 */
[----:B------:R-:W0:Y:S01]  /*08b0*/  FLO.U32 R0, UR6 ;  /* 0x0000000600007d00 */ /* 0x000e2200080e0000 */
[----:B------:R-:W-:-:S06]  /*08c0*/  MOV R13, 0xffffffff ;  /* 0xffffffff000d7802 */ /* 0x000fcc0000000f00 */
[----:B------:R-:W3:Y:S01]  /*08d0*/  LDC.64 R4, c[0x0][0x390] ;  /* 0x0000e400ff047b82 */ /* 0x000ee20000000a00 */
[----:B------:R-:W3:Y:S01]  /*08e0*/  POPC R11, UR6 ;  /* 0x00000006000b7d09 */ /* 0x000ee20008000000 */
[----:B--2--5:R-:W-:-:S05]  /*08f0*/  IMAD.WIDE R2, R10, 0x4, R2 ;  /* 0x000000040a027825 */ /* 0x024fca00078e0202 */
[----:B------:R-:W-:Y:S01]  /*0900*/  STG.E desc[UR4][R2.64], R13 ;  /* 0x0000000d02007986 */ /* 0x000fe2000c101904 */
[----:B0-----:R-:W-:Y:S02]  /*0910*/  ISETP.EQ.U32.AND P0, PT, R0, R7, PT ;  /* 0x000000070000720c */ /* 0x001fe40003f02070 */
[----:B------:R-:W0:Y:S11]  /*0920*/  LDC.64 R6, c[0x0][0x388] ;  /* 0x0000e200ff067b82 */ /* 0x000e360000000a00 */
[----:B---3--:R-:W2:Y:S01]  /*0930*/  @P0 ATOMG.E.ADD.STRONG.GPU PT, R5, desc[UR4][R4.64], R11 ;  /* 0x8000000b040509a8 */ /* 0x008ea200081ef104 */
[----:B-1----:R-:W1:Y:S02]  /*0940*/  S2R R8, SR_LTMASK ;  /* 0x0000000000087919 */ /* 0x002e640000003900 */
[----:B-1----:R-:W-:-:S06]  /*0950*/  LOP3.LUT R8, R8, UR6, RZ, 0xc0, !PT ;  /* 0x0000000608087c12 */ /* 0x002fcc000f8ec0ff */
[----:B------:R-:W1:Y:S01]  /*0960*/  POPC R8, R8 ;  /* 0x0000000800087309 */ /* 0x000e620000000000 */
[----:B--2---:R-:W1:Y:S02]  /*0970*/  SHFL.IDX PT, R9, R5, R0, 0x1f ;  /* 0x00001f0005097589 */ /* 0x004e6400000e0000 */
[----:B-1----:R-:W-:-:S05]  /*0980*/  IADD3 R9, PT, PT, R9, R8, RZ ;  /* 0x0000000809097210 */ /* 0x002fca0007ffe0ff */
[----:B0-----:R-:W-:-:S05]  /*0990*/  IMAD.WIDE R6, R9, 0x4, R6 ;  /* 0x0000000409067825 */ /* 0x001fca00078e0206 */
[----:B------:R-:W-:Y:S01]  /*09a0*/  STG.E desc[UR4][R6.64], R10 ;  /* 0x0000000a06007986 */ /* 0x000fe2000c101904 */
[----:B------:R-:W-:Y:S05]  /*09b0*/  EXIT ;  /* 0x000000000000794d */ /* 0x000fea0003800000 */
.L_x_69:
        /* <DEDUP_REMOVED lines=12> */
.L_x_74:


//--------------------- .nv.global.init           --------------------------
	.section	.nv.global.init,"aw",@progbits
.nv.global.init:
	.type		$str,@object
	.size		$str,($str$8 - $str)
$str:
        /*0000*/ 	.byte	0x25, 0x64, 0x20, 0x25, 0x64, 0x0a, 0x00
	.type		$str$8,@object
	.size		$str$8,($str$1 - $str$8)
$str$8:
        /*0007*/ 	.byte	0x63, 0x6f, 0x73, 0x74, 0x3a, 0x20, 0x25, 0x64, 0x0a, 0x00
	.type		$str$1,@object
	.size		$str$1,($str$7 - $str$1)
$str$1:
        /*0011*/ 	.byte	0x66, 0x6f, 0x75, 0x6e, 0x64, 0x20, 0x25, 0x64, 0x0a, 0x00
	.type		$str$7,@object
	.size		$str$7,($str$4 - $str$7)
$str$7:
        /*001b*/ 	.byte	0x73, 0x6f, 0x6d, 0x65, 0x74, 0x68, 0x69, 0x6e, 0x67, 0x0a, 0x00
	.type		$str$4,@object
	.size		$str$4,($str$5 - $str$4)
$str$4:
        /*0026*/ 	.byte	0x65, 0x78, 0x70, 0x3a, 0x20, 0x25, 0x64, 0x20, 0x25, 0x64, 0x0a, 0x00
	.type		$str$5,@object
	.size		$str$5,($str$3 - $str$5)
$str$5:
        /*0032*/ 	.byte	0x75, 0x70, 0x64, 0x3a, 0x20, 0x25, 0x64, 0x20, 0x25, 0x64, 0x0a, 0x00
	.type		$str$3,@object
	.size		$str$3,($str$2 - $str$3)
$str$3:
        /*003e*/ 	.byte	0x25, 0x64, 0x24, 0x25, 0x64, 0x3a, 0x20, 0x25, 0x64, 0x20, 0x2c, 0x25, 0x64, 0x0a, 0x00
	.type		$str$2,@object
	.size		$str$2,($str$6 - $str$2)
$str$2:
        /*004d*/ 	.byte	0x25, 0x64, 0x24, 0x20, 0x62, 0x65, 0x66, 0x6f, 0x72, 0x65, 0x20, 0x77, 0x68, 0x69, 0x6c, 0x65
        /*005d*/ 	.byte	0x0a, 0x00
	.type		$str$6,@object
	.size		$str$6,(.L_8 - $str$6)
$str$6:
        /*005f*/ 	.byte	0x25, 0x64, 0x20, 0x6f, 0x75, 0x74, 0x73, 0x69, 0x64, 0x65, 0x20, 0x77, 0x68, 0x69, 0x6c, 0x65
        /*006f*/ 	.byte	0x0a, 0x00
.L_8:


//--------------------- .nv.shared.reserved.0     --------------------------
	.section	.nv.shared.reserved.0,"aw",@nobits
	.weak		__nv_reservedSMEM_offset_0_alias
	.size		__nv_reservedSMEM_offset_0_alias, 0, 64
	.other		__nv_reservedSMEM_offset_0_alias,@"STO_CUDA_RESERVED_SHARED STV_DEFAULT"
__nv_reservedSMEM_offset_0_alias:
	.zero		0
	.zero		64


//--------------------- .nv.global                --------------------------
	.section	.nv.global,"aw",@nobits
	.align	4
.nv.global:
	.type		Cx,@object
	.size		Cx,(PQ - Cx)
Cx:
	.zero		4000000
	.type		PQ,@object
	.size		PQ,(.L_1 - PQ)
PQ:
	.zero		4000000
.L_1:


//--------------------- .nv.constant0._Z7printCXi --------------------------
	.section	.nv.constant0._Z7printCXi,"a",@progbits
	.sectionflags	@""
	.align	4
.nv.constant0._Z7printCXi:
	.zero		900


//--------------------- .nv.constant0._Z8insertPQPiS_S_iiS_ --------------------------
	.section	.nv.constant0._Z8insertPQPiS_S_iiS_,"a",@progbits
	.sectionflags	@""
	.align	4
.nv.constant0._Z8insertPQPiS_S_iiS_:
	.zero		936


//--------------------- .nv.constant0._Z5setNVPiS_S_i --------------------------
	.section	.nv.constant0._Z5setNVPiS_S_i,"a",@progbits
	.sectionflags	@""
	.align	4
.nv.constant0._Z5setNVPiS_S_i:
	.zero		924


//--------------------- .nv.constant0._Z13A_star_expandPiS_PjS_S_S_S_S_S_S_iiiiS_S_iS_S_S_ --------------------------
	.section	.nv.constant0._Z13A_star_expandPiS_PjS_S_S_S_S_S_S_iiiiS_S_iS_S_S_,"a",@progbits
	.sectionflags	@""
	.align	4
.nv.constant0._Z13A_star_expandPiS_PjS_S_S_S_S_S_S_iiiiS_S_iS_S_S_:
	.zero		1040


//--------------------- .nv.constant0._Z10extractMinPiS_S_S_ii --------------------------
	.section	.nv.constant0._Z10extractMinPiS_S_S_ii,"a",@progbits
	.sectionflags	@""
	.align	4
.nv.constant0._Z10extractMinPiS_S_S_ii:
	.zero		936


//--------------------- SYMBOLS --------------------------

	.type		.nv.reservedSmem.offset0,@object
	.size		.nv.reservedSmem.offset0,0x4
	.type		vprintf,@function
